def attn_fwd(
    Q,
    K,
    V,
    Out,
    Lse,
    sm_scale,
    stride_qz,
    stride_qh,
    stride_qm,
    stride_qk,
    stride_kz,
    stride_kh,
    stride_kn,
    stride_kk,
    stride_vz,
    stride_vh,
    stride_vn,
    stride_vk,
    stride_oz,
    stride_oh,
    stride_om,
    stride_ok,
    seqlen_q,
    seqlen_k,
    BLOCK_M: tl.constexpr,
    BLOCK_N: tl.constexpr,
    HEAD_DIM: tl.constexpr,
    CAUSAL: tl.constexpr,
):
    start_m = tl.program_id(0)
    off_hz = tl.program_id(1)
    q_off = off_hz * stride_qh
    k_off = off_hz * stride_kh
    v_off = off_hz * stride_vh
    offs_m = start_m * BLOCK_M + tl.arange(0, BLOCK_M)
    offs_d = tl.arange(0, HEAD_DIM)
    offs_n = tl.arange(0, BLOCK_N)
    q_ptrs = Q + q_off + offs_m[:, None] * stride_qm + offs_d[None, :] * stride_qk
    k_ptrs = K + k_off + offs_d[:, None] * stride_kk + offs_n[None, :] * stride_kn
    v_ptrs = V + v_off + offs_n[:, None] * stride_vn + offs_d[None, :] * stride_vk
    m_i = tl.full([BLOCK_M], float("-inf"), dtype=tl.float32)
    l_i = tl.zeros([BLOCK_M], dtype=tl.float32) + 1.0
    acc = tl.zeros([BLOCK_M, HEAD_DIM], dtype=tl.float32)
    q = tl.load(q_ptrs)
    acc, l_i, m_i = _attn_fwd_inner(
        acc,
        l_i,
        m_i,
        q,
        k_ptrs,
        v_ptrs,
        sm_scale,
        stride_kn,
        stride_vn,
        start_m,
        seqlen_k,
        BLOCK_M,
        BLOCK_N,
        HEAD_DIM,
        CAUSAL,
    )
    acc = acc / l_i[:, None]
    lse = m_i + tl.math.log2(l_i) / 1.4426950408889634
    o_ptrs = (
        Out
        + off_hz * stride_oh
        + offs_m[:, None] * stride_om
        + offs_d[None, :] * stride_ok
    )
    tl.store(o_ptrs, acc.to(Out.dtype.element_ty))
    tl.store(Lse + off_hz * seqlen_q + offs_m, lse)

# config = {"BLOCK_M": 64, "BLOCK_N": 32, "HEAD_DIM": 64, "arch": "sm_80", "causal": true, "dtype": "fp16", "num_stages": 2, "num_warps": 4}
# arch = sm_80


// ===== COMPILED SASS (sm_80) =====

	.target	sm_80

	.elftype	@"ET_EXEC"


//--------------------- .note.nv.tkinfo           --------------------------
	.section	.note.nv.tkinfo,"",@"SHT_NOTE"
	.sectionflags	@"SHF_NOTE_NV_TKINFO"
	.tkinfo
        /*0018*/ 	.word	0x00000002
        /*0030*/ 	.string	""
        /*0030*/ 	.string	"ptxas"
        /*0030*/ 	.string	"Cuda compilation tools, release 13.0, V13.0.88"
        /*0030*/ 	.string	"Build cuda_13.0.r13.0/compiler.36424714_0"
        /*0030*/ 	.string	"-v  -suppress-debug-info  -lineinfo  -arch sm_80 "



//--------------------- .note.nv.cuinfo           --------------------------
	.section	.note.nv.cuinfo,"",@"SHT_NOTE"
	.sectionflags	@"SHF_NOTE_NV_CUINFO"
        /*0018*/ 	.short	0x0002
        /*001a*/ 	.short	0x0050
        /*001c*/ 	.short	0x0082
	.zero		2


//--------------------- .nv.info                  --------------------------
	.section	.nv.info,"",@"SHT_CUDA_INFO"
	.align	4


	//----- nvinfo : EIATTR_REGCOUNT
	.align		4
        /*0000*/ 	.byte	0x04, 0x2f
        /*0002*/ 	.short	(.L_2 - .L_1)
	.align		4
.L_1:
        /*0004*/ 	.word	index@(attn_fwd)
        /*0008*/ 	.word	0x000000b4


	//----- nvinfo : EIATTR_FRAME_SIZE
	.align		4
.L_2:
        /*000c*/ 	.byte	0x04, 0x11
        /*000e*/ 	.short	(.L_4 - .L_3)
	.align		4
.L_3:
        /*0010*/ 	.word	index@(attn_fwd)
        /*0014*/ 	.word	0x00000000


	//----- nvinfo : EIATTR_MIN_STACK_SIZE
	.align		4
.L_4:
        /*0018*/ 	.byte	0x04, 0x12
        /*001a*/ 	.short	(.L_6 - .L_5)
	.align		4
.L_5:
        /*001c*/ 	.word	index@(attn_fwd)
        /*0020*/ 	.word	0x00000000
.L_6:


//--------------------- .nv.info.attn_fwd         --------------------------
	.section	.nv.info.attn_fwd,"",@"SHT_CUDA_INFO"
	.sectionflags	@""
	.align	4


	//----- nvinfo : EIATTR_CUDA_API_VERSION
	.align		4
        /*0000*/ 	.byte	0x04, 0x37
        /*0002*/ 	.short	(.L_8 - .L_7)
.L_7:
        /*0004*/ 	.word	0x00000082


	//----- nvinfo : EIATTR_SW2861232_WAR
	.align		4
.L_8:
        /*0008*/ 	.byte	0x01, 0x35
	.zero		2


	//----- nvinfo : EIATTR_PARAM_CBANK
	.align		4
        /*000c*/ 	.byte	0x04, 0x0a
        /*000e*/ 	.short	(.L_10 - .L_9)
	.align		4
.L_9:
        /*0010*/ 	.word	index@(.nv.constant0.attn_fwd)
        /*0014*/ 	.short	0x0160
        /*0016*/ 	.short	0x0088


	//----- nvinfo : EIATTR_CBANK_PARAM_SIZE
	.align		4
.L_10:
        /*0018*/ 	.byte	0x03, 0x19
        /*001a*/ 	.short	0x0088


	//----- nvinfo : EIATTR_KPARAM_INFO
	.align		4
        /*001c*/ 	.byte	0x04, 0x17
        /*001e*/ 	.short	(.L_12 - .L_11)
.L_11:
        /*0020*/ 	.word	0x00000000
        /*0024*/ 	.short	0x0019
        /*0026*/ 	.short	0x0080
        /*0028*/ 	.byte	0x00, 0xf4, 0x21, 0x00


	//----- nvinfo : EIATTR_KPARAM_INFO
	.align		4
.L_12:
        /*002c*/ 	.byte	0x04, 0x17
        /*002e*/ 	.short	(.L_14 - .L_13)
.L_13:
        /*0030*/ 	.word	0x00000000
        /*0034*/ 	.short	0x0018
        /*0036*/ 	.short	0x0078
        /*0038*/ 	.byte	0x00, 0xf4, 0x21, 0x00


	//----- nvinfo : EIATTR_KPARAM_INFO
	.align		4
.L_14:
        /*003c*/ 	.byte	0x04, 0x17
        /*003e*/ 	.short	(.L_16 - .L_15)
.L_15:
        /*0040*/ 	.word	0x00000000
        /*0044*/ 	.short	0x0017
        /*0046*/ 	.short	0x0070
        /*0048*/ 	.byte	0x00, 0xf0, 0x11, 0x00


	//----- nvinfo : EIATTR_KPARAM_INFO
	.align		4
.L_16:
        /*004c*/ 	.byte	0x04, 0x17
        /*004e*/ 	.short	(.L_18 - .L_17)
.L_17:
        /*0050*/ 	.word	0x00000000
        /*0054*/ 	.short	0x0016
        /*0056*/ 	.short	0x006c
        /*0058*/ 	.byte	0x00, 0xf0, 0x11, 0x00


	//----- nvinfo : EIATTR_KPARAM_INFO
	.align		4
.L_18:
        /*005c*/ 	.byte	0x04, 0x17
        /*005e*/ 	.short	(.L_20 - .L_19)
.L_19:
        /*0060*/ 	.word	0x00000000
        /*0064*/ 	.short	0x0015
        /*0066*/ 	.short	0x0068
        /*0068*/ 	.byte	0x00, 0xf0, 0x11, 0x00


	//----- nvinfo : EIATTR_KPARAM_INFO
	.align		4
.L_20:
        /*006c*/ 	.byte	0x04, 0x17
        /*006e*/ 	.short	(.L_22 - .L_21)
.L_21:
        /*0070*/ 	.word	0x00000000
        /*0074*/ 	.short	0x0014
        /*0076*/ 	.short	0x0064
        /*0078*/ 	.byte	0x00, 0xf0, 0x11, 0x00


	//----- nvinfo : EIATTR_KPARAM_INFO
	.align		4
.L_22:
        /*007c*/ 	.byte	0x04, 0x17
        /*007e*/ 	.short	(.L_24 - .L_23)
.L_23:
        /*0080*/ 	.word	0x00000000
        /*0084*/ 	.short	0x0013
        /*0086*/ 	.short	0x0060
        /*0088*/ 	.byte	0x00, 0xf0, 0x11, 0x00


	//----- nvinfo : EIATTR_KPARAM_INFO
	.align		4
.L_24:
        /*008c*/ 	.byte	0x04, 0x17
        /*008e*/ 	.short	(.L_26 - .L_25)
.L_25:
        /*0090*/ 	.word	0x00000000
        /*0094*/ 	.short	0x0012
        /*0096*/ 	.short	0x005c
        /*0098*/ 	.byte	0x00, 0xf0, 0x11, 0x00


	//----- nvinfo : EIATTR_KPARAM_INFO
	.align		4
.L_26:
        /*009c*/ 	.byte	0x04, 0x17
        /*009e*/ 	.short	(.L_28 - .L_27)
.L_27:
        /*00a0*/ 	.word	0x00000000
        /*00a4*/ 	.short	0x0011
        /*00a6*/ 	.short	0x0058
        /*00a8*/ 	.byte	0x00, 0xf0, 0x11, 0x00


	//----- nvinfo : EIATTR_KPARAM_INFO
	.align		4
.L_28:
        /*00ac*/ 	.byte	0x04, 0x17
        /*00ae*/ 	.short	(.L_30 - .L_29)
.L_29:
        /*00b0*/ 	.word	0x00000000
        /*00b4*/ 	.short	0x0010
        /*00b6*/ 	.short	0x0054
        /*00b8*/ 	.byte	0x00, 0xf0, 0x11, 0x00


	//----- nvinfo : EIATTR_KPARAM_INFO
	.align		4
.L_30:
        /*00bc*/ 	.byte	0x04, 0x17
        /*00be*/ 	.short	(.L_32 - .L_31)
.L_31:
        /*00c0*/ 	.word	0x00000000
        /*00c4*/ 	.short	0x000f
        /*00c6*/ 	.short	0x0050
        /*00c8*/ 	.byte	0x00, 0xf0, 0x11, 0x00


	//----- nvinfo : EIATTR_KPARAM_INFO
	.align		4
.L_32:
        /*00cc*/ 	.byte	0x04, 0x17
        /*00ce*/ 	.short	(.L_34 - .L_33)
.L_33:
        /*00d0*/ 	.word	0x00000000
        /*00d4*/ 	.short	0x000e
        /*00d6*/ 	.short	0x004c
        /*00d8*/ 	.byte	0x00, 0xf0, 0x11, 0x00


	//----- nvinfo : EIATTR_KPARAM_INFO
	.align		4
.L_34:
        /*00dc*/ 	.byte	0x04, 0x17
        /*00de*/ 	.short	(.L_36 - .L_35)
.L_35:
        /*00e0*/ 	.word	0x00000000
        /*00e4*/ 	.short	0x000d
        /*00e6*/ 	.short	0x0048
        /*00e8*/ 	.byte	0x00, 0xf0, 0x11, 0x00


	//----- nvinfo : EIATTR_KPARAM_INFO
	.align		4
.L_36:
        /*00ec*/ 	.byte	0x04, 0x17
        /*00ee*/ 	.short	(.L_38 - .L_37)
.L_37:
        /*00f0*/ 	.word	0x00000000
        /*00f4*/ 	.short	0x000c
        /*00f6*/ 	.short	0x0044
        /*00f8*/ 	.byte	0x00, 0xf0, 0x11, 0x00


	//----- nvinfo : EIATTR_KPARAM_INFO
	.align		4
.L_38:
        /*00fc*/ 	.byte	0x04, 0x17
        /*00fe*/ 	.short	(.L_40 - .L_39)
.L_39:
        /*0100*/ 	.word	0x00000000
        /*0104*/ 	.short	0x000b
        /*0106*/ 	.short	0x0040
        /*0108*/ 	.byte	0x00, 0xf0, 0x11, 0x00


	//----- nvinfo : EIATTR_KPARAM_INFO
	.align		4
.L_40:
        /*010c*/ 	.byte	0x04, 0x17
        /*010e*/ 	.short	(.L_42 - .L_41)
.L_41:
        /*0110*/ 	.word	0x00000000
        /*0114*/ 	.short	0x000a
        /*0116*/ 	.short	0x003c
        /*0118*/ 	.byte	0x00, 0xf0, 0x11, 0x00


	//----- nvinfo : EIATTR_KPARAM_INFO
	.align		4
.L_42:
        /*011c*/ 	.byte	0x04, 0x17
        /*011e*/ 	.short	(.L_44 - .L_43)
.L_43:
        /*0120*/ 	.word	0x00000000
        /*0124*/ 	.short	0x0009
        /*0126*/ 	.short	0x0038
        /*0128*/ 	.byte	0x00, 0xf0, 0x11, 0x00


	//----- nvinfo : EIATTR_KPARAM_INFO
	.align		4
.L_44:
        /*012c*/ 	.byte	0x04, 0x17
        /*012e*/ 	.short	(.L_46 - .L_45)
.L_45:
        /*0130*/ 	.word	0x00000000
        /*0134*/ 	.short	0x0008
        /*0136*/ 	.short	0x0034
        /*0138*/ 	.byte	0x00, 0xf0, 0x11, 0x00


	//----- nvinfo : EIATTR_KPARAM_INFO
	.align		4
.L_46:
        /*013c*/ 	.byte	0x04, 0x17
        /*013e*/ 	.short	(.L_48 - .L_47)
.L_47:
        /*0140*/ 	.word	0x00000000
        /*0144*/ 	.short	0x0007
        /*0146*/ 	.short	0x0030
        /*0148*/ 	.byte	0x00, 0xf0, 0x11, 0x00


	//----- nvinfo : EIATTR_KPARAM_INFO
	.align		4
.L_48:
        /*014c*/ 	.byte	0x04, 0x17
        /*014e*/ 	.short	(.L_50 - .L_49)
.L_49:
        /*0150*/ 	.word	0x00000000
        /*0154*/ 	.short	0x0006
        /*0156*/ 	.short	0x002c
        /*0158*/ 	.byte	0x00, 0xf0, 0x11, 0x00


	//----- nvinfo : EIATTR_KPARAM_INFO
	.align		4
.L_50:
        /*015c*/ 	.byte	0x04, 0x17
        /*015e*/ 	.short	(.L_52 - .L_51)
.L_51:
        /*0160*/ 	.word	0x00000000
        /*0164*/ 	.short	0x0005
        /*0166*/ 	.short	0x0028
        /*0168*/ 	.byte	0x00, 0xf0, 0x11, 0x00


	//----- nvinfo : EIATTR_KPARAM_INFO
	.align		4
.L_52:
        /*016c*/ 	.byte	0x04, 0x17
        /*016e*/ 	.short	(.L_54 - .L_53)
.L_53:
        /*0170*/ 	.word	0x00000000
        /*0174*/ 	.short	0x0004
        /*0176*/ 	.short	0x0020
        /*0178*/ 	.byte	0x00, 0xf4, 0x21, 0x00


	//----- nvinfo : EIATTR_KPARAM_INFO
	.align		4
.L_54:
        /*017c*/ 	.byte	0x04, 0x17
        /*017e*/ 	.short	(.L_56 - .L_55)
.L_55:
        /*0180*/ 	.word	0x00000000
        /*0184*/ 	.short	0x0003
        /*0186*/ 	.short	0x0018
        /*0188*/ 	.byte	0x00, 0xf4, 0x21, 0x00


	//----- nvinfo : EIATTR_KPARAM_INFO
	.align		4
.L_56:
        /*018c*/ 	.byte	0x04, 0x17
        /*018e*/ 	.short	(.L_58 - .L_57)
.L_57:
        /*0190*/ 	.word	0x00000000
        /*0194*/ 	.short	0x0002
        /*0196*/ 	.short	0x0010
        /*0198*/ 	.byte	0x00, 0xf4, 0x21, 0x00


	//----- nvinfo : EIATTR_KPARAM_INFO
	.align		4
.L_58:
        /*019c*/ 	.byte	0x04, 0x17
        /*019e*/ 	.short	(.L_60 - .L_59)
.L_59:
        /*01a0*/ 	.word	0x00000000
        /*01a4*/ 	.short	0x0001
        /*01a6*/ 	.short	0x0008
        /*01a8*/ 	.byte	0x00, 0xf4, 0x21, 0x00


	//----- nvinfo : EIATTR_KPARAM_INFO
	.align		4
.L_60:
        /*01ac*/ 	.byte	0x04, 0x17
        /*01ae*/ 	.short	(.L_62 - .L_61)
.L_61:
        /*01b0*/ 	.word	0x00000000
        /*01b4*/ 	.short	0x0000
        /*01b6*/ 	.short	0x0000
        /*01b8*/ 	.byte	0x00, 0xf4, 0x21, 0x00


	//----- nvinfo : EIATTR_MAXREG_COUNT
	.align		4
.L_62:
        /*01bc*/ 	.byte	0x03, 0x1b
        /*01be*/ 	.short	0x00ff


	//----- nvinfo : EIATTR_NUM_BARRIERS
	.align		4
        /*01c0*/ 	.byte	0x02, 0x4c
        /*01c2*/ 	.byte	0x01
	.zero		1


	//----- nvinfo : EIATTR_MERCURY_ISA_VERSION
	.align		4
        /*01c4*/ 	.byte	0x03, 0x5f
        /*01c6*/ 	.short	0x0000


	//----- nvinfo : EIATTR_COOP_GROUP_MASK_REGIDS
	.align		4
        /*01c8*/ 	.byte	0x04, 0x29
        /*01ca*/ 	.short	(.L_64 - .L_63)


	//   ....[0]....
.L_63:
        /*01cc*/ 	.word	0xffffffff


	//   ....[1]....
        /*01d0*/ 	.word	0xffffffff


	//   ....[2]....
        /*01d4*/ 	.word	0xffffffff


	//   ....[3]....
        /*01d8*/ 	.word	0xffffffff


	//   ....[4]....
        /*01dc*/ 	.word	0xffffffff


	//   ....[5]....
        /*01e0*/ 	.word	0xffffffff


	//   ....[6]....
        /*01e4*/ 	.word	0xffffffff


	//   ....[7]....
        /*01e8*/ 	.word	0xffffffff


	//----- nvinfo : EIATTR_COOP_GROUP_INSTR_OFFSETS
	.align		4
.L_64:
        /*01ec*/ 	.byte	0x04, 0x28
        /*01ee*/ 	.short	(.L_66 - .L_65)


	//   ....[0]....
.L_65:
        /*01f0*/ 	.word	0x00002300


	//   ....[1]....
        /*01f4*/ 	.word	0x00002400


	//   ....[2]....
        /*01f8*/ 	.word	0x00002410


	//   ....[3]....
        /*01fc*/ 	.word	0x00002440


	//   ....[4]....
        /*0200*/ 	.word	0x00002d10


	//   ....[5]....
        /*0204*/ 	.word	0x00002d20


	//   ....[6]....
        /*0208*/ 	.word	0x00002db0


	//   ....[7]....
        /*020c*/ 	.word	0x00002dc0


	//----- nvinfo : EIATTR_EXIT_INSTR_OFFSETS
	.align		4
.L_66:
        /*0210*/ 	.byte	0x04, 0x1c
        /*0212*/ 	.short	(.L_68 - .L_67)


	//   ....[0]....
.L_67:
        /*0214*/ 	.word	0x00004640


	//   ....[1]....
        /*0218*/ 	.word	0x000046e0


	//----- nvinfo : EIATTR_REQNTID
	.align		4
.L_68:
        /*021c*/ 	.byte	0x04, 0x10
        /*021e*/ 	.short	(.L_70 - .L_69)
.L_69:
        /*0220*/ 	.word	0x00000080
        /*0224*/ 	.word	0x00000001
        /*0228*/ 	.word	0x00000001
.L_70:


//--------------------- .nv.callgraph             --------------------------
	.section	.nv.callgraph,"",@"SHT_CUDA_CALLGRAPH"
	.align	4
	.sectionentsize	8
	.align		4
        /*0000*/ 	.word	0x00000000
	.align		4
        /*0004*/ 	.word	0xffffffff
	.align		4
        /*0008*/ 	.word	0x00000000
	.align		4
        /*000c*/ 	.word	0xfffffffe
	.align		4
        /*0010*/ 	.word	0x00000000
	.align		4
        /*0014*/ 	.word	0xfffffffd
	.align		4
        /*0018*/ 	.word	0x00000000
	.align		4
        /*001c*/ 	.word	0xfffffffc


//--------------------- .nv.rel.action            --------------------------
	.section	.nv.rel.action,"",@"SHT_CUDA_RELOCINFO"
	.align	8
	.sectionentsize	8
        /*0000*/ 	.byte	0x73, 0x00, 0x00, 0x00, 0x00, 0x00, 0x00, 0x00, 0x00, 0x00, 0x00, 0x11, 0x25, 0x00, 0x05, 0x36


//--------------------- .nv.constant4             --------------------------
	.section	.nv.constant4,"a",@progbits
	.align	8
	.align		8
.nv.constant4:
        /*0000*/ 	.dword	_$_str


//--------------------- .nv.constant0.attn_fwd    --------------------------
	.section	.nv.constant0.attn_fwd,"a",@progbits
	.sectionflags	@""
	.align	4
.nv.constant0.attn_fwd:
	.zero		488


//--------------------- .text.attn_fwd            --------------------------
	.section	.text.attn_fwd,"ax",@progbits
	.sectioninfo	@"SHI_REGISTERS=180"
	.align	128
        .global         attn_fwd
        .type           attn_fwd,@function
        .size           attn_fwd,(.L_x_3 - attn_fwd)
        .other          attn_fwd,@"STO_CUDA_ENTRY STV_DEFAULT"
attn_fwd:
.text.attn_fwd:
[----:B------:R-:W-:Y:S02]  /*0000*/  IMAD.MOV.U32 R1, RZ, RZ, c[0x0][0x28] ;  /* 0x00000a00ff017624 */ /* 0x000fe400078e00ff */
[----:B------:R-:W0:Y:S01]  /*0010*/  S2R R0, SR_TID.X ;  /* 0x0000000000007919 */ /* 0x000e220000002100 */
[----:B------:R-:W-:Y:S01]  /*0020*/  IMAD.MOV.U32 R24, RZ, RZ, c[0x0][0x198] ;  /* 0x00006600ff187624 */ /* 0x000fe200078e00ff */
[----:B------:R-:W-:Y:S02]  /*0030*/  ULDC.64 UR6, c[0x0][0x118] ;  /* 0x0000460000067ab9 */ /* 0x000fe40000000a00 */
[----:B------:R-:W1:Y:S04]  /*0040*/  S2R R15, SR_CTAID.X ;  /* 0x00000000000f7919 */ /* 0x000e680000002500 */
[----:B------:R-:W2:Y:S01]  /*0050*/  S2R R2, SR_CTAID.Y ;  /* 0x0000000000027919 */ /* 0x000ea20000002600 */
[----:B0-----:R-:W-:Y:S01]  /*0060*/  SHF.R.U32.HI R3, RZ, 0x6, R0 ;  /* 0x00000006ff037819 */ /* 0x001fe20000011600 */
[----:B-1----:R-:W-:-:S03]  /*0070*/  IMAD.SHL.U32 R15, R15, 0x40, RZ ;  /* 0x000000400f0f7824 */ /* 0x002fc600078e00ff */
[----:B------:R-:W-:Y:S01]  /*0080*/  SGXT.U32 R3, R3, 0x1 ;  /* 0x000000010303781a */ /* 0x000fe20000000000 */
[----:B--2---:R-:W-:Y:S01]  /*0090*/  IMAD R4, R2, c[0x0][0x190], RZ ;  /* 0x0000640002047a24 */ /* 0x004fe200078e02ff */
[----:B------:R-:W-:-:S03]  /*00a0*/  LOP3.LUT R90, R15, 0x3f, R0, 0xf8, !PT ;  /* 0x0000003f0f5a7812 */ /* 0x000fc600078ef800 */
[----:B------:R-:W-:Y:S02]  /*00b0*/  IMAD R9, R3, c[0x0][0x198], RZ ;  /* 0x0000660003097a24 */ /* 0x000fe400078e02ff */
[----:B------:R-:W-:Y:S02]  /*00c0*/  IMAD.SHL.U32 R5, R4, 0x2, RZ ;  /* 0x0000000204057824 */ /* 0x000fe400078e00ff */
[----:B------:R-:W-:Y:S02]  /*00d0*/  IMAD R6, R90, c[0x0][0x194], RZ ;  /* 0x000065005a067a24 */ /* 0x000fe400078e02ff */
[----:B------:R-:W-:Y:S02]  /*00e0*/  IMAD R10, R24, 0x2, R9 ;  /* 0x00000002180a7824 */ /* 0x000fe400078e0209 */
[----:B------:R-:W-:Y:S01]  /*00f0*/  IMAD.HI R4, R4, 0x2, RZ ;  /* 0x0000000204047827 */ /* 0x000fe200078e02ff */
[----:B------:R-:W-:-:S03]  /*0100*/  SHF.L.U32 R8, R6, 0x1, RZ ;  /* 0x0000000106087819 */ /* 0x000fc600000006ff */
[----:B------:R-:W-:Y:S01]  /*0110*/  IMAD R11, R24, 0x2, R10 ;  /* 0x00000002180b7824 */ /* 0x000fe200078e020a */
[----:B------:R-:W-:Y:S01]  /*0120*/  IADD3 R48, P0, P1, R8, c[0x0][0x160], R5 ;  /* 0x0000580008307a10 */ /* 0x000fe2000791e005 */
[----:B------:R-:W-:-:S04]  /*0130*/  IMAD.HI R7, R6, 0x2, RZ ;  /* 0x0000000206077827 */ /* 0x000fc800078e02ff */
[C---:B------:R-:W-:Y:S01]  /*0140*/  IMAD R13, R24.reuse, 0x2, R11 ;  /* 0x00000002180d7824 */ /* 0x040fe200078e020b */
[----:B------:R-:W-:Y:S02]  /*0150*/  IADD3.X R50, R7, c[0x0][0x164], R4, P0, P1 ;  /* 0x0000590007327a10 */ /* 0x000fe400007e2404 */
[CC--:B------:R-:W-:Y:S01]  /*0160*/  LEA R4, P0, R9.reuse, R48.reuse, 0x1 ;  /* 0x0000003009047211 */ /* 0x0c0fe200078008ff */
[----:B------:R-:W-:Y:S01]  /*0170*/  IMAD R14, R24, 0x2, R13 ;  /* 0x00000002180e7824 */ /* 0x000fe200078e020d */
[----:B------:R-:W-:Y:S02]  /*0180*/  LEA R6, P1, R10, R48, 0x1 ;  /* 0x000000300a067211 */ /* 0x000fe400078208ff */
[----:B------:R-:W-:Y:S02]  /*0190*/  LEA.HI.X.SX32 R5, R9, R50, 0x1, P0 ;  /* 0x0000003209057211 */ /* 0x000fe400000f0eff */
[----:B------:R-:W-:Y:S02]  /*01a0*/  LEA R17, R24, R14, 0x1 ;  /* 0x0000000e18117211 */ /* 0x000fe400078e08ff */
[----:B------:R-:W-:Y:S01]  /*01b0*/  LEA R8, P0, R11, R48, 0x1 ;  /* 0x000000300b087211 */ /* 0x000fe200078008ff */
[----:B------:R0:W2:Y:S01]  /*01c0*/  LDG.E.U16 R25, [R4.64] ;  /* 0x0000000604197981 */ /* 0x0000a2000c1e1500 */
[----:B------:R-:W-:-:S02]  /*01d0*/  LEA.HI.X.SX32 R7, R10, R50, 0x1, P1 ;  /* 0x000000320a077211 */ /* 0x000fc400008f0eff */
[----:B------:R-:W-:Y:S02]  /*01e0*/  LEA.HI.X.SX32 R9, R11, R50, 0x1, P0 ;  /* 0x000000320b097211 */ /* 0x000fe400000f0eff */
[CC--:B------:R-:W-:Y:S01]  /*01f0*/  LEA R10, P0, R13.reuse, R48.reuse, 0x1 ;  /* 0x000000300d0a7211 */ /* 0x0c0fe200078008ff */
[----:B------:R1:W3:Y:S01]  /*0200*/  LDG.E.U16 R26, [R6.64] ;  /* 0x00000006061a7981 */ /* 0x0002e2000c1e1500 */
[----:B------:R-:W-:Y:S01]  /*0210*/  LEA R12, P1, R14, R48, 0x1 ;  /* 0x000000300e0c7211 */ /* 0x000fe200078208ff */
[----:B0-----:R-:W-:Y:S01]  /*0220*/  IMAD R5, R24, 0x2, R17 ;  /* 0x0000000218057824 */ /* 0x001fe200078e0211 */
[-C--:B------:R-:W-:Y:S01]  /*0230*/  LEA.HI.X.SX32 R11, R13, R50.reuse, 0x1, P0 ;  /* 0x000000320d0b7211 */ /* 0x080fe200000f0eff */
[----:B------:R0:W4:Y:S01]  /*0240*/  LDG.E.U16 R27, [R8.64] ;  /* 0x00000006081b7981 */ /* 0x000122000c1e1500 */
[----:B------:R-:W-:Y:S01]  /*0250*/  LEA.HI.X.SX32 R13, R14, R50, 0x1, P1 ;  /* 0x000000320e0d7211 */ /* 0x000fe200008f0eff */
[----:B-1----:R-:W-:Y:S01]  /*0260*/  IMAD R7, R24, 0x2, R5 ;  /* 0x0000000218077824 */ /* 0x002fe200078e0205 */
[----:B------:R-:W-:-:S03]  /*0270*/  LEA R16, P0, R17, R48, 0x1 ;  /* 0x0000003011107211 */ /* 0x000fc600078008ff */
[----:B------:R1:W5:Y:S01]  /*0280*/  LDG.E.U16 R29, [R12.64] ;  /* 0x000000060c1d7981 */ /* 0x000362000c1e1500 */
[C---:B------:R-:W-:Y:S01]  /*0290*/  IMAD R14, R24.reuse, 0x2, R7 ;  /* 0x00000002180e7824 */ /* 0x040fe200078e0207 */
[----:B------:R-:W-:Y:S02]  /*02a0*/  LEA.HI.X.SX32 R17, R17, R50, 0x1, P0 ;  /* 0x0000003211117211 */ /* 0x000fe400000f0eff */
[----:B------:R1:W3:Y:S01]  /*02b0*/  LDG.E.U16 R28, [R10.64] ;  /* 0x000000060a1c7981 */ /* 0x0002e2000c1e1500 */
[----:B------:R-:W-:Y:S01]  /*02c0*/  IMAD R18, R24, 0x2, R14 ;  /* 0x0000000218127824 */ /* 0x000fe200078e020e */
[-C--:B------:R-:W-:Y:S02]  /*02d0*/  LEA R4, P0, R5, R48.reuse, 0x1 ;  /* 0x0000003005047211 */ /* 0x080fe400078008ff */
[----:B------:R1:W3:Y:S01]  /*02e0*/  LDG.E.U16 R30, [R16.64] ;  /* 0x00000006101e7981 */ /* 0x0002e2000c1e1500 */
[----:B0-----:R-:W-:Y:S02]  /*02f0*/  LEA R8, P1, R14, R48, 0x1 ;  /* 0x000000300e087211 */ /* 0x001fe400078208ff */
[----:B-1----:R-:W-:-:S02]  /*0300*/  LEA R13, R24, R18, 0x1 ;  /* 0x00000012180d7211 */ /* 0x002fc400078e08ff */
[----:B------:R-:W-:Y:S02]  /*0310*/  LEA.HI.X.SX32 R5, R5, R50, 0x1, P0 ;  /* 0x0000003205057211 */ /* 0x000fe400000f0eff */
[C---:B------:R-:W-:Y:S02]  /*0320*/  LEA R6, P0, R7.reuse, R48, 0x1 ;  /* 0x0000003007067211 */ /* 0x040fe400078008ff */
[-C--:B------:R-:W-:Y:S01]  /*0330*/  LEA.HI.X.SX32 R9, R14, R50.reuse, 0x1, P1 ;  /* 0x000000320e097211 */ /* 0x080fe200008f0eff */
[----:B------:R-:W-:Y:S01]  /*0340*/  IMAD R14, R24, 0x2, R13 ;  /* 0x00000002180e7824 */ /* 0x000fe200078e020d */
[----:B------:R-:W-:Y:S01]  /*0350*/  LEA.HI.X.SX32 R7, R7, R50, 0x1, P0 ;  /* 0x0000003207077211 */ /* 0x000fe200000f0eff */
[----:B------:R0:W3:Y:S01]  /*0360*/  LDG.E.U16 R31, [R4.64] ;  /* 0x00000006041f7981 */ /* 0x0000e2000c1e1500 */
[----:B------:R-:W-:Y:S01]  /*0370*/  LEA R10, P0, R18, R48, 0x1 ;  /* 0x00000030120a7211 */ /* 0x000fe200078008ff */
[----:B------:R-:W-:Y:S02]  /*0380*/  IMAD R17, R24, 0x2, R14 ;  /* 0x0000000218117824 */ /* 0x000fe400078e020e */
[----:B------:R1:W3:Y:S01]  /*0390*/  LDG.E.U16 R33, [R8.64] ;  /* 0x0000000608217981 */ /* 0x0002e2000c1e1500 */
[----:B------:R-:W-:Y:S01]  /*03a0*/  LEA.HI.X.SX32 R11, R18, R50, 0x1, P0 ;  /* 0x00000032120b7211 */ /* 0x000fe200000f0eff */
[C---:B------:R-:W-:Y:S01]  /*03b0*/  IMAD R18, R24.reuse, 0x2, R17 ;  /* 0x0000000218127824 */ /* 0x040fe200078e0211 */
[C---:B------:R-:W-:Y:S01]  /*03c0*/  LEA R12, P0, R13.reuse, R48, 0x1 ;  /* 0x000000300d0c7211 */ /* 0x040fe200078008ff */
[----:B------:R0:W4:Y:S03]  /*03d0*/  LDG.E.U16 R32, [R6.64] ;  /* 0x0000000606207981 */ /* 0x000126000c1e1500 */
[----:B------:R-:W-:Y:S01]  /*03e0*/  LEA.HI.X.SX32 R13, R13, R50, 0x1, P0 ;  /* 0x000000320d0d7211 */ /* 0x000fe200000f0eff */
[----:B------:R0:W4:Y:S01]  /*03f0*/  LDG.E.U16 R34, [R10.64] ;  /* 0x000000060a227981 */ /* 0x000122000c1e1500 */
[----:B-1----:R-:W-:Y:S01]  /*0400*/  IMAD R9, R24, 0x2, R18 ;  /* 0x0000000218097824 */ /* 0x002fe200078e0212 */
[----:B0-----:R-:W-:-:S02]  /*0410*/  LEA R4, P0, R14, R48, 0x1 ;  /* 0x000000300e047211 */ /* 0x001fc400078008ff */
[----:B------:R0:W4:Y:S02]  /*0420*/  LDG.E.U16 R35, [R12.64] ;  /* 0x000000060c237981 */ /* 0x000124000c1e1500 */
[----:B------:R-:W-:Y:S02]  /*0430*/  LEA.HI.X.SX32 R5, R14, R50, 0x1, P0 ;  /* 0x000000320e057211 */ /* 0x000fe400000f0eff */
[----:B------:R-:W-:Y:S02]  /*0440*/  LEA R11, R24, R9, 0x1 ;  /* 0x00000009180b7211 */ /* 0x000fe400078e08ff */
[-C--:B------:R-:W-:Y:S01]  /*0450*/  LEA R6, P0, R18, R48.reuse, 0x1 ;  /* 0x0000003012067211 */ /* 0x080fe200078008ff */
[----:B------:R1:W4:Y:S02]  /*0460*/  LDG.E.U16 R36, [R4.64] ;  /* 0x0000000604247981 */ /* 0x000324000c1e1500 */
[----:B------:R-:W-:Y:S01]  /*0470*/  IMAD R14, R24, 0x2, R11 ;  /* 0x00000002180e7824 */ /* 0x000fe200078e020b */
[----:B------:R-:W-:-:S02]  /*0480*/  LEA R16, P1, R17, R48, 0x1 ;  /* 0x0000003011107211 */ /* 0x000fc400078208ff */
[-C--:B------:R-:W-:Y:S01]  /*0490*/  LEA.HI.X.SX32 R7, R18, R50.reuse, 0x1, P0 ;  /* 0x0000003212077211 */ /* 0x080fe200000f0eff */
[C---:B------:R-:W-:Y:S01]  /*04a0*/  IMAD R18, R24.reuse, 0x2, R14 ;  /* 0x0000000218127824 */ /* 0x040fe200078e020e */
[----:B------:R-:W-:Y:S02]  /*04b0*/  LEA.HI.X.SX32 R17, R17, R50, 0x1, P1 ;  /* 0x0000003211117211 */ /* 0x000fe400008f0eff */
[CC--:B------:R-:W-:Y:S01]  /*04c0*/  LEA R8, P0, R9.reuse, R48.reuse, 0x1 ;  /* 0x0000003009087211 */ /* 0x0c0fe200078008ff */
[----:B------:R-:W-:Y:S01]  /*04d0*/  IMAD R19, R24, 0x2, R18 ;  /* 0x0000000218137824 */ /* 0x000fe200078e0212 */
[C---:B0-----:R-:W-:Y:S01]  /*04e0*/  LEA R12, P1, R14.reuse, R48, 0x1 ;  /* 0x000000300e0c7211 */ /* 0x041fe200078208ff */
[----:B------:R0:W4:Y:S01]  /*04f0*/  LDG.E.U16 R37, [R16.64] ;  /* 0x0000000610257981 */ /* 0x000122000c1e1500 */
[-C--:B------:R-:W-:Y:S02]  /*0500*/  LEA.HI.X.SX32 R9, R9, R50.reuse, 0x1, P0 ;  /* 0x0000003209097211 */ /* 0x080fe400000f0eff */
[----:B------:R-:W-:Y:S01]  /*0510*/  LEA.HI.X.SX32 R13, R14, R50, 0x1, P1 ;  /* 0x000000320e0d7211 */ /* 0x000fe200008f0eff */
[----:B------:R-:W-:Y:S01]  /*0520*/  IMAD R14, R24, 0x2, R19 ;  /* 0x00000002180e7824 */ /* 0x000fe200078e0213 */
[C---:B------:R-:W-:Y:S01]  /*0530*/  LEA R10, P0, R11.reuse, R48, 0x1 ;  /* 0x000000300b0a7211 */ /* 0x040fe200078008ff */
[----:B------:R0:W4:Y:S03]  /*0540*/  LDG.E.U16 R38, [R6.64] ;  /* 0x0000000606267981 */ /* 0x000126000c1e1500 */
[----:B------:R-:W-:Y:S01]  /*0550*/  LEA.HI.X.SX32 R11, R11, R50, 0x1, P0 ;  /* 0x000000320b0b7211 */ /* 0x000fe200000f0eff */
[----:B------:R0:W4:Y:S01]  /*0560*/  LDG.E.U16 R39, [R8.64] ;  /* 0x0000000608277981 */ /* 0x000122000c1e1500 */
[----:B-1----:R-:W-:-:S02]  /*0570*/  LEA R4, P0, R18, R48, 0x1 ;  /* 0x0000003012047211 */ /* 0x002fc400078008ff */
[----:B0-----:R-:W-:Y:S01]  /*0580*/  LEA R17, R24, R14, 0x1 ;  /* 0x0000000e18117211 */ /* 0x001fe200078e08ff */
[----:B------:R0:W4:Y:S01]  /*0590*/  LDG.E.U16 R41, [R12.64] ;  /* 0x000000060c297981 */ /* 0x000122000c1e1500 */
[----:B------:R-:W-:-:S03]  /*05a0*/  LEA.HI.X.SX32 R5, R18, R50, 0x1, P0 ;  /* 0x0000003212057211 */ /* 0x000fc600000f0eff */
[C---:B------:R-:W-:Y:S01]  /*05b0*/  IMAD R18, R24.reuse, 0x2, R17 ;  /* 0x0000000218127824 */ /* 0x040fe200078e0211 */
[C---:B------:R-:W-:Y:S01]  /*05c0*/  LEA R6, P0, R19.reuse, R48, 0x1 ;  /* 0x0000003013067211 */ /* 0x040fe200078008ff */
[----:B------:R1:W4:Y:S02]  /*05d0*/  LDG.E.U16 R40, [R10.64] ;  /* 0x000000060a287981 */ /* 0x000324000c1e1500 */
[C---:B------:R-:W-:Y:S01]  /*05e0*/  IMAD R20, R24.reuse, 0x2, R18 ;  /* 0x0000000218147824 */ /* 0x040fe200078e0212 */
[----:B------:R-:W-:Y:S01]  /*05f0*/  LEA.HI.X.SX32 R7, R19, R50, 0x1, P0 ;  /* 0x0000003213077211 */ /* 0x000fe200000f0eff */
[----:B------:R1:W4:Y:S02]  /*0600*/  LDG.E.U16 R42, [R4.64] ;  /* 0x00000006042a7981 */ /* 0x000324000c1e1500 */
[----:B------:R-:W-:Y:S01]  /*0610*/  IMAD R22, R24, 0x2, R20 ;  /* 0x0000000218167824 */ /* 0x000fe200078e0214 */
[----:B------:R-:W-:Y:S01]  /*0620*/  LEA R8, P0, R18, R48, 0x1 ;  /* 0x0000003012087211 */ /* 0x000fe200078008ff */
[----:B------:R1:W4:Y:S02]  /*0630*/  LDG.E.U16 R43, [R6.64] ;  /* 0x00000006062b7981 */ /* 0x000324000c1e1500 */
[----:B0-----:R-:W-:Y:S01]  /*0640*/  IMAD R13, R24, 0x2, R22 ;  /* 0x00000002180d7824 */ /* 0x001fe200078e0216 */
[----:B------:R-:W-:-:S04]  /*0650*/  LEA.HI.X.SX32 R9, R18, R50, 0x1, P0 ;  /* 0x0000003212097211 */ /* 0x000fc800000f0eff */
[----:B------:R-:W-:Y:S01]  /*0660*/  LEA R18, R24, R13, 0x1 ;  /* 0x0000000d18127211 */ /* 0x000fe200078e08ff */
[----:B------:R0:W4:Y:S01]  /*0670*/  LDG.E.U16 R44, [R8.64] ;  /* 0x00000006082c7981 */ /* 0x000122000c1e1500 */
[----:B------:R-:W-:-:S03]  /*0680*/  LEA R16, P1, R17, R48, 0x1 ;  /* 0x0000003011107211 */ /* 0x000fc600078208ff */
[----:B------:R-:W-:Y:S01]  /*0690*/  IMAD R21, R24, 0x2, R18 ;  /* 0x0000000218157824 */ /* 0x000fe200078e0212 */
[----:B-1----:R-:W-:-:S03]  /*06a0*/  LEA R10, P0, R20, R48, 0x1 ;  /* 0x00000030140a7211 */ /* 0x002fc600078008ff */
[----:B------:R-:W-:Y:S01]  /*06b0*/  IMAD R23, R24, 0x2, R21 ;  /* 0x0000000218177824 */ /* 0x000fe200078e0215 */
[-C--:B------:R-:W-:Y:S02]  /*06c0*/  LEA.HI.X.SX32 R17, R17, R50.reuse, 0x1, P1 ;  /* 0x0000003211117211 */ /* 0x080fe400008f0eff */
[----:B------:R-:W-:Y:S01]  /*06d0*/  LEA.HI.X.SX32 R11, R20, R50, 0x1, P0 ;  /* 0x00000032140b7211 */ /* 0x000fe200000f0eff */
[----:B------:R-:W-:Y:S01]  /*06e0*/  IMAD R6, R24, 0x2, R23 ;  /* 0x0000000218067824 */ /* 0x000fe200078e0217 */
[-C--:B------:R-:W-:Y:S01]  /*06f0*/  LEA R4, P0, R18, R48.reuse, 0x1 ;  /* 0x0000003012047211 */ /* 0x080fe200078008ff */
[----:B------:R1:W4:Y:S01]  /*0700*/  LDG.E.U16 R45, [R16.64] ;  /* 0x00000006102d7981 */ /* 0x000322000c1e1500 */
[C---:B------:R-:W-:Y:S01]  /*0710*/  LEA R12, P1, R13.reuse, R48, 0x1 ;  /* 0x000000300d0c7211 */ /* 0x040fe200078208ff */
[----:B------:R-:W-:Y:S01]  /*0720*/  IMAD R7, R24, 0x2, R6 ;  /* 0x0000000218077824 */ /* 0x000fe200078e0206 */
[-C--:B------:R-:W-:Y:S01]  /*0730*/  LEA.HI.X.SX32 R5, R18, R50.reuse, 0x1, P0 ;  /* 0x0000003212057211 */ /* 0x080fe200000f0eff */
[----:B------:R0:W4:Y:S01]  /*0740*/  LDG.E.U16 R47, [R10.64] ;  /* 0x000000060a2f7981 */ /* 0x000122000c1e1500 */
[----:B------:R-:W-:-:S02]  /*0750*/  LEA.HI.X.SX32 R13, R13, R50, 0x1, P1 ;  /* 0x000000320d0d7211 */ /* 0x000fc400008f0eff */
[----:B-1----:R-:W-:-:S03]  /*0760*/  LEA R16, P0, R21, R48, 0x1 ;  /* 0x0000003015107211 */ /* 0x002fc600078008ff */
[----:B------:R1:W4:Y:S01]  /*0770*/  LDG.E.U16 R49, [R12.64] ;  /* 0x000000060c317981 */ /* 0x000322000c1e1500 */
[----:B------:R-:W-:Y:S02]  /*0780*/  LEA R18, P1, R6, R48, 0x1 ;  /* 0x0000003006127211 */ /* 0x000fe400078208ff */
[----:B------:R-:W-:Y:S01]  /*0790*/  LEA.HI.X.SX32 R17, R21, R50, 0x1, P0 ;  /* 0x0000003215117211 */ /* 0x000fe200000f0eff */
[----:B------:R1:W4:Y:S01]  /*07a0*/  LDG.E.U16 R46, [R4.64] ;  /* 0x00000006042e7981 */ /* 0x000322000c1e1500 */
[C---:B------:R-:W-:Y:S02]  /*07b0*/  LEA R20, P0, R7.reuse, R48, 0x1 ;  /* 0x0000003007147211 */ /* 0x040fe400078008ff */
[----:B0-----:R-:W-:Y:S02]  /*07c0*/  LEA R8, R24, R7, 0x1 ;  /* 0x0000000718087211 */ /* 0x001fe400078e08ff */
[-C--:B------:R-:W-:Y:S01]  /*07d0*/  LEA.HI.X.SX32 R19, R6, R50.reuse, 0x1, P1 ;  /* 0x0000003206137211 */ /* 0x080fe200008f0eff */
[----:B------:R0:W4:Y:S01]  /*07e0*/  LDG.E.U16 R17, [R16.64] ;  /* 0x0000000610117981 */ /* 0x000122000c1e1500 */
[----:B------:R-:W-:-:S02]  /*07f0*/  LEA.HI.X.SX32 R21, R7, R50, 0x1, P0 ;  /* 0x0000003207157211 */ /* 0x000fc400000f0eff */
[-C--:B-1----:R-:W-:Y:S01]  /*0800*/  LEA R12, P1, R8, R48.reuse, 0x1 ;  /* 0x00000030080c7211 */ /* 0x082fe200078208ff */
[----:B------:R-:W-:Y:S01]  /*0810*/  IMAD R24, R24, 0x2, R8 ;  /* 0x0000000218187824 */ /* 0x000fe200078e0208 */
[----:B------:R-:W-:Y:S01]  /*0820*/  LEA R6, P0, R14, R48, 0x1 ;  /* 0x000000300e067211 */ /* 0x000fe200078008ff */
[----:B------:R1:W4:Y:S01]  /*0830*/  LDG.E.U16 R51, [R18.64] ;  /* 0x0000000612337981 */ /* 0x000322000c1e1500 */
[-C--:B------:R-:W-:Y:S02]  /*0840*/  LEA.HI.X.SX32 R13, R8, R50.reuse, 0x1, P1 ;  /* 0x00000032080d7211 */ /* 0x080fe400008f0eff */
[----:B------:R-:W-:Y:S01]  /*0850*/  LEA.HI.X.SX32 R7, R14, R50, 0x1, P0 ;  /* 0x000000320e077211 */ /* 0x000fe200000f0eff */
[----:B------:R-:W4:Y:S01]  /*0860*/  LDG.E.U16 R20, [R20.64] ;  /* 0x0000000614147981 */ /* 0x000f22000c1e1500 */
[CC--:B------:R-:W-:Y:S02]  /*0870*/  LEA R8, P0, R22.reuse, R48.reuse, 0x1 ;  /* 0x0000003016087211 */ /* 0x0c0fe400078008ff */
[----:B------:R-:W-:Y:S01]  /*0880*/  LEA R10, P1, R23, R48, 0x1 ;  /* 0x00000030170a7211 */ /* 0x000fe200078208ff */
[----:B------:R0:W4:Y:S01]  /*0890*/  LDG.E.U16 R13, [R12.64] ;  /* 0x000000060c0d7981 */ /* 0x000122000c1e1500 */
[----:B------:R-:W-:-:S02]  /*08a0*/  LEA.HI.X.SX32 R9, R22, R50, 0x1, P0 ;  /* 0x0000003216097211 */ /* 0x000fc400000f0eff */
[C---:B-1----:R-:W-:Y:S01]  /*08b0*/  LEA R18, P0, R24.reuse, R48, 0x1 ;  /* 0x0000003018127211 */ /* 0x042fe200078008ff */
[----:B------:R1:W4:Y:S01]  /*08c0*/  LDG.E.U16 R14, [R6.64] ;  /* 0x00000006060e7981 */ /* 0x000322000c1e1500 */
[-C--:B------:R-:W-:Y:S02]  /*08d0*/  LEA.HI.X.SX32 R11, R23, R50.reuse, 0x1, P1 ;  /* 0x00000032170b7211 */ /* 0x080fe400008f0eff */
[----:B------:R-:W-:Y:S01]  /*08e0*/  LEA.HI.X.SX32 R19, R24, R50, 0x1, P0 ;  /* 0x0000003218137211 */ /* 0x000fe200000f0eff */
[----:B------:R-:W4:Y:S04]  /*08f0*/  LDG.E.U16 R8, [R8.64] ;  /* 0x0000000608087981 */ /* 0x000f28000c1e1500 */
[----:B------:R1:W4:Y:S04]  /*0900*/  LDG.E.U16 R10, [R10.64] ;  /* 0x000000060a0a7981 */ /* 0x000328000c1e1500 */
[----:B------:R-:W4:Y:S01]  /*0910*/  LDG.E.U16 R18, [R18.64] ;  /* 0x0000000612127981 */ /* 0x000f22000c1e1500 */
[----:B0-----:R-:W-:-:S02]  /*0920*/  LOP3.LUT R16, R0, 0x3f, RZ, 0xc0, !PT ;  /* 0x0000003f00107812 */ /* 0x001fc400078ec0ff */
[----:B------:R-:W-:-:S03]  /*0930*/  SHF.R.S32.HI R4, RZ, 0x6, R0 ;  /* 0x00000006ff047819 */ /* 0x000fc60000011400 */
[----:B------:R-:W-:Y:S01]  /*0940*/  IMAD.SHL.U32 R5, R16, 0x2, RZ ;  /* 0x0000000210057824 */ /* 0x000fe200078e00ff */
[----:B------:R-:W-:-:S04]  /*0950*/  SGXT R4, R4, 0x1 ;  /* 0x000000010404781a */ /* 0x000fc80000000200 */
[----:B------:R-:W-:-:S04]  /*0960*/  LOP3.LUT R4, R5, 0x90, R4, 0x78, !PT ;  /* 0x0000009005047812 */ /* 0x000fc800078e7804 */
[C---:B------:R-:W-:Y:S02]  /*0970*/  LOP3.LUT R5, R4.reuse, 0x20, RZ, 0x3c, !PT ;  /* 0x0000002004057812 */ /* 0x040fe400078e3cff */
[C---:B-1----:R-:W-:Y:S02]  /*0980*/  LOP3.LUT R6, R4.reuse, 0x40, RZ, 0x3c, !PT ;  /* 0x0000004004067812 */ /* 0x042fe400078e3cff */
[----:B------:R-:W-:Y:S01]  /*0990*/  LOP3.LUT R7, R4, 0x60, RZ, 0x3c, !PT ;  /* 0x0000006004077812 */ /* 0x000fe200078e3cff */
[----:B------:R-:W-:Y:S01]  /*09a0*/  IMAD.MOV.U32 R97, RZ, RZ, -0x800000 ;  /* 0xff800000ff617424 */ /* 0x000fe200078e00ff */
[----:B------:R-:W-:Y:S01]  /*09b0*/  MOV R89, 0x3f800000 ;  /* 0x3f80000000597802 */ /* 0x000fe20000000f00 */
[----:B------:R-:W-:Y:S01]  /*09c0*/  IMAD.MOV.U32 R11, RZ, RZ, 0x3f800000 ;  /* 0x3f800000ff0b7424 */ /* 0x000fe200078e00ff */
[----:B------:R-:W-:Y:S01]  /*09d0*/  CS2R R84, SRZ ;  /* 0x0000000000547805 */ /* 0x000fe2000001ff00 */
[----:B------:R-:W-:Y:S01]  /*09e0*/  IMAD.MOV.U32 R96, RZ, RZ, -0x800000 ;  /* 0xff800000ff607424 */ /* 0x000fe200078e00ff */
[----:B------:R-:W-:Y:S01]  /*09f0*/  CS2R R86, SRZ ;  /* 0x0000000000567805 */ /* 0x000fe2000001ff00 */
        /* <DEDUP_REMOVED lines=14> */
[----:B------:R-:W-:-:S02]  /*0ae0*/  LOP3.LUT R100, R0, 0x60, RZ, 0xc0, !PT ;  /* 0x0000006000647812 */ /* 0x000fc400078ec0ff */
[C---:B------:R-:W-:Y:S02]  /*0af0*/  LOP3.LUT R91, R0.reuse, 0x1c, RZ, 0xc0, !PT ;  /* 0x0000001c005b7812 */ /* 0x040fe400078ec0ff */
[----:B------:R-:W-:Y:S01]  /*0b00*/  LOP3.LUT R12, R0, 0x3, RZ, 0xc0, !PT ;  /* 0x00000003000c7812 */ /* 0x000fe200078ec0ff */
[----:B--2---:R-:W-:Y:S04]  /*0b10*/  STS.U16 [R4], R25 ;  /* 0x0000001904007388 */ /* 0x004fe80000000400 */
[----:B-----5:R-:W-:Y:S04]  /*0b20*/  STS.U16 [R4+0x400], R29 ;  /* 0x0004001d04007388 */ /* 0x020fe80000000400 */
[----:B---3--:R-:W-:Y:S04]  /*0b30*/  STS.U16 [R4+0x800], R33 ;  /* 0x0008002104007388 */ /* 0x008fe80000000400 */
[----:B----4-:R-:W-:Y:S04]  /*0b40*/  STS.U16 [R4+0xc00], R37 ;  /* 0x000c002504007388 */ /* 0x010fe80000000400 */
[----:B------:R-:W-:Y:S04]  /*0b50*/  STS.U16 [R4+0x1000], R41 ;  /* 0x0010002904007388 */ /* 0x000fe80000000400 */
        /* <DEDUP_REMOVED lines=24> */
[----:B------:R0:W-:Y:S04]  /*0ce0*/  STS.U16 [R7+0x1b00], R10 ;  /* 0x001b000a07007388 */ /* 0x0001e80000000400 */
[----:B------:R-:W-:Y:S01]  /*0cf0*/  STS.U16 [R7+0x1f00], R18 ;  /* 0x001f001207007388 */ /* 0x000fe20000000400 */
[----:B0-----:R-:W-:-:S04]  /*0d00*/  IADD3 R10, R15, 0x40, RZ ;  /* 0x000000400f0a7810 */ /* 0x001fc80007ffe0ff */
[----:B------:R-:W-:Y:S01]  /*0d10*/  ISETP.GE.AND P0, PT, R10, 0x1, PT ;  /* 0x000000010a00780c */ /* 0x000fe20003f06270 */
[----:B------:R0:W-:Y:S01]  /*0d20*/  STS.U16 [R7+0x1300], R14 ;  /* 0x0013000e07007388 */ /* 0x0001e20000000400 */
[C---:B------:R-:W-:Y:S02]  /*0d30*/  IMAD.SHL.U32 R13, R0.reuse, 0x2, RZ ;  /* 0x00000002000d7824 */ /* 0x040fe400078e00ff */
[----:B0-----:R-:W-:-:S09]  /*0d40*/  IMAD.SHL.U32 R14, R0, 0x8, RZ ;  /* 0x00000008000e7824 */ /* 0x001fd200078e00ff */
[----:B------:R-:W-:Y:S05]  /*0d50*/  @!P0 BRA `(.L_x_0) ;  /* 0x000021d000008947 */ /* 0x000fea0003800000 */
[----:B------:R-:W-:Y:S01]  /*0d60*/  IMAD R16, R16, c[0x0][0x1a8], RZ ;  /* 0x00006a0010107a24 */ /* 0x000fe200078e02ff */
[----:B------:R-:W-:Y:S01]  /*0d70*/  SHF.R.U32.HI R20, RZ, 0x1, R100 ;  /* 0x00000001ff147819 */ /* 0x000fe20000011664 */
[----:B------:R-:W-:Y:S01]  /*0d80*/  IMAD R8, R2, c[0x0][0x1a0], RZ ;  /* 0x0000680002087a24 */ /* 0x000fe200078e02ff */
[----:B------:R-:W-:Y:S01]  /*0d90*/  LOP3.LUT R21, R14, 0x30, RZ, 0xc0, !PT ;  /* 0x000000300e157812 */ /* 0x000fe200078ec0ff */
[C---:B------:R-:W-:Y:S01]  /*0da0*/  IMAD.SHL.U32 R18, R16.reuse, 0x2, RZ ;  /* 0x0000000210127824 */ /* 0x040fe200078e00ff */
[----:B------:R-:W-:Y:S01]  /*0db0*/  LEA.HI R20, R91, R20, RZ, 0x1e ;  /* 0x000000145b147211 */ /* 0x000fe200078ff0ff */
[----:B------:R-:W-:Y:S01]  /*0dc0*/  IMAD.HI R11, R16, 0x2, RZ ;  /* 0x00000002100b7827 */ /* 0x000fe200078e02ff */
[C---:B------:R-:W-:Y:S01]  /*0dd0*/  SHF.L.U32 R9, R8.reuse, 0x1, RZ ;  /* 0x0000000108097819 */ /* 0x040fe200000006ff */
[----:B------:R-:W-:Y:S01]  /*0de0*/  CS2R R84, SRZ ;  /* 0x0000000000547805 */ /* 0x000fe2000001ff00 */
[----:B------:R-:W-:Y:S01]  /*0df0*/  LOP3.LUT R17, R13, 0x10, RZ, 0xc0, !PT ;  /* 0x000000100d117812 */ /* 0x000fe200078ec0ff */
[----:B------:R-:W-:Y:S01]  /*0e00*/  IMAD.HI R8, R8, 0x2, RZ ;  /* 0x0000000208087827 */ /* 0x000fe200078e02ff */
[----:B------:R-:W-:Y:S01]  /*0e10*/  IADD3 R146, P0, P1, R18, c[0x0][0x168], R9 ;  /* 0x00005a0012927a10 */ /* 0x000fe2000791e009 */
[----:B------:R-:W-:Y:S01]  /*0e20*/  CS2R R86, SRZ ;  /* 0x0000000000567805 */ /* 0x000fe2000001ff00 */
[----:B------:R-:W-:Y:S01]  /*0e30*/  LOP3.LUT R18, R0, 0x7, RZ, 0xc0, !PT ;  /* 0x0000000700127812 */ /* 0x000fe200078ec0ff */
[----:B------:R-:W-:Y:S01]  /*0e40*/  IMAD R9, R3, c[0x0][0x1a4], RZ ;  /* 0x0000690003097a24 */ /* 0x000fe200078e02ff */
[----:B------:R-:W-:Y:S01]  /*0e50*/  IADD3.X R32, R11, c[0x0][0x16c], R8, P0, P1 ;  /* 0x00005b000b207a10 */ /* 0x000fe200007e2408 */
[----:B------:R-:W-:Y:S01]  /*0e60*/  IMAD R8, R2, c[0x0][0x1b0], RZ ;  /* 0x00006c0002087a24 */ /* 0x000fe200078e02ff */
[C---:B------:R-:W-:Y:S01]  /*0e70*/  LOP3.LUT R11, R0.reuse, 0x1f, RZ, 0xc0, !PT ;  /* 0x0000001f000b7812 */ /* 0x040fe200078ec0ff */
[----:B------:R-:W-:Y:S01]  /*0e80*/  IMAD.MOV.U32 R34, RZ, RZ, c[0x0][0x1a4] ;  /* 0x00006900ff227624 */ /* 0x000fe200078e00ff */
[--C-:B------:R-:W-:Y:S01]  /*0e90*/  SHF.R.U32.HI R26, RZ, 0x5, R0.reuse ;  /* 0x00000005ff1a7819 */ /* 0x100fe20000011600 */
[----:B------:R-:W-:Y:S01]  /*0ea0*/  IMAD.SHL.U32 R19, R0, 0x40, RZ ;  /* 0x0000004000137824 */ /* 0x000fe200078e00ff */
[----:B------:R-:W-:Y:S01]  /*0eb0*/  CS2R R80, SRZ ;  /* 0x0000000000507805 */ /* 0x000fe2000001ff00 */
[C---:B------:R-:W-:Y:S01]  /*0ec0*/  IMAD.SHL.U32 R16, R8.reuse, 0x2, RZ ;  /* 0x0000000208107824 */ /* 0x040fe200078e00ff */
[----:B------:R-:W-:Y:S01]  /*0ed0*/  CS2R R82, SRZ ;  /* 0x0000000000527805 */ /* 0x000fe2000001ff00 */
[----:B------:R-:W-:Y:S01]  /*0ee0*/  IMAD.HI R22, R8, 0x2, RZ ;  /* 0x0000000208167827 */ /* 0x000fe200078e02ff */
[----:B------:R-:W-:Y:S01]  /*0ef0*/  LOP3.LUT R24, R19, 0x400, RZ, 0xc0, !PT ;  /* 0x0000040013187812 */ /* 0x000fe200078ec0ff */
[----:B------:R-:W-:Y:S01]  /*0f00*/  CS2R R76, SRZ ;  /* 0x00000000004c7805 */ /* 0x000fe2000001ff00 */
[----:B------:R-:W-:Y:S01]  /*0f10*/  LOP3.LUT R19, R17, 0x60, R0, 0xf8, !PT ;  /* 0x0000006011137812 */ /* 0x000fe200078ef800 */
[----:B------:R-:W-:Y:S01]  /*0f20*/  IMAD R8, R11, c[0x0][0x1b4], RZ ;  /* 0x00006d000b087a24 */ /* 0x000fe200078e02ff */
[----:B------:R-:W-:Y:S01]  /*0f30*/  LEA R11, R34, R9, 0x1 ;  /* 0x00000009220b7211 */ /* 0x000fe200078e08ff */
[----:B------:R-:W-:Y:S01]  /*0f40*/  IMAD.IADD R15, R15, 0x1, R20 ;  /* 0x000000010f0f7824 */ /* 0x000fe200078e0214 */
[----:B------:R-:W-:Y:S01]  /*0f50*/  CS2R R78, SRZ ;  /* 0x00000000004e7805 */ /* 0x000fe2000001ff00 */
[C---:B------:R-:W-:Y:S01]  /*0f60*/  IMAD R20, R18.reuse, 0x40, R21 ;  /* 0x0000004012147824 */ /* 0x040fe200078e0215 */
[----:B------:R-:W-:Y:S01]  /*0f70*/  CS2R R72, SRZ ;  /* 0x0000000000487805 */ /* 0x000fe2000001ff00 */
[----:B------:R-:W-:Y:S01]  /*0f80*/  IMAD R18, R18, 0x90, RZ ;  /* 0x0000009012127824 */ /* 0x000fe200078e02ff */
[----:B------:R-:W-:Y:S01]  /*0f90*/  CS2R R74, SRZ ;  /* 0x00000000004a7805 */ /* 0x000fe2000001ff00 */
[----:B------:R-:W-:Y:S01]  /*0fa0*/  IMAD R17, R34, 0x2, R11 ;  /* 0x0000000222117824 */ /* 0x000fe200078e020b */
[----:B------:R-:W-:Y:S01]  /*0fb0*/  CS2R R68, SRZ ;  /* 0x0000000000447805 */ /* 0x000fe2000001ff00 */
[----:B------:R-:W-:Y:S01]  /*0fc0*/  IMAD.SHL.U32 R21, R8, 0x2, RZ ;  /* 0x0000000208157824 */ /* 0x000fe200078e00ff */
[----:B------:R-:W-:Y:S01]  /*0fd0*/  LOP3.LUT R25, R18, R19, RZ, 0x3c, !PT ;  /* 0x0000001312197212 */ /* 0x000fe200078e3cff */
[----:B------:R-:W-:Y:S01]  /*0fe0*/  IMAD R19, R34, 0x2, R17 ;  /* 0x0000000222137824 */ /* 0x000fe200078e0211 */
[-C--:B------:R-:W-:Y:S01]  /*0ff0*/  LEA R172, P2, R17, R146.reuse, 0x1 ;  /* 0x0000009211ac7211 */ /* 0x080fe200078408ff */
[----:B------:R-:W-:Y:S01]  /*1000*/  IMAD.HI R23, R8, 0x2, RZ ;  /* 0x0000000208177827 */ /* 0x000fe200078e02ff */
[----:B------:R-:W-:Y:S01]  /*1010*/  IADD3 R114, P0, P1, R21, c[0x0][0x170], R16 ;  /* 0x00005c0015727a10 */ /* 0x000fe2000791e010 */
[----:B------:R-:W-:Y:S01]  /*1020*/  CS2R R70, SRZ ;  /* 0x0000000000467805 */ /* 0x000fe2000001ff00 */
[----:B------:R-:W-:Y:S01]  /*1030*/  SGXT.U32 R8, R26, 0x2 ;  /* 0x000000021a08781a */ /* 0x000fe20000000000 */
[----:B------:R-:W-:Y:S01]  /*1040*/  IMAD R21, R34, 0x2, R19 ;  /* 0x0000000222157824 */ /* 0x000fe200078e0213 */
[----:B------:R-:W-:Y:S01]  /*1050*/  IADD3.X R30, R23, c[0x0][0x174], R22, P0, P1 ;  /* 0x00005d00171e7a10 */ /* 0x000fe200007e2416 */
[----:B------:R-:W-:Y:S01]  /*1060*/  IMAD.MOV.U32 R36, RZ, RZ, c[0x0][0x1b8] ;  /* 0x00006e00ff247624 */ /* 0x000fe200078e00ff */
[-C--:B------:R-:W-:Y:S01]  /*1070*/  LEA R176, P0, R9, R146.reuse, 0x1 ;  /* 0x0000009209b07211 */ /* 0x080fe200078008ff */
[----:B------:R-:W-:Y:S01]  /*1080*/  IMAD R23, R8, c[0x0][0x1b8], RZ ;  /* 0x00006e0008177a24 */ /* 0x000fe200078e02ff */
[----:B------:R-:W-:Y:S01]  /*1090*/  LEA R174, P1, R11, R146, 0x1 ;  /* 0x000000920bae7211 */ /* 0x000fe200078208ff */
[C---:B------:R-:W-:Y:S01]  /*10a0*/  IMAD R8, R34.reuse, 0x2, R21 ;  /* 0x0000000222087824 */ /* 0x040fe200078e0215 */
[-C--:B------:R-:W-:Y:S01]  /*10b0*/  LEA.HI.X.SX32 R177, R9, R32.reuse, 0x1, P0 ;  /* 0x0000002009b17211 */ /* 0x080fe200000f0eff */
[----:B------:R-:W-:Y:S01]  /*10c0*/  IMAD.MOV.U32 R102, RZ, RZ, -0x800000 ;  /* 0xff800000ff667424 */ /* 0x000fe200078e00ff */
[----:B------:R-:W-:Y:S01]  /*10d0*/  LEA.HI.X.SX32 R175, R11, R32, 0x1, P1 ;  /* 0x000000200baf7211 */ /* 0x000fe200008f0eff */
[----:B------:R-:W-:Y:S01]  /*10e0*/  IMAD.MOV.U32 R101, RZ, RZ, -0x800000 ;  /* 0xff800000ff657424 */ /* 0x000fe200078e00ff */
[C---:B------:R-:W-:Y:S01]  /*10f0*/  LEA R22, R34.reuse, R8, 0x1 ;  /* 0x0000000822167211 */ /* 0x040fe200078e08ff */
[----:B------:R-:W-:Y:S01]  /*1100*/  IMAD.MOV.U32 R89, RZ, RZ, 0x3f800000 ;  /* 0x3f800000ff597424 */ /* 0x000fe200078e00ff */
[----:B------:R-:W-:Y:S01]  /*1110*/  LEA.HI.X.SX32 R173, R17, R32, 0x1, P2 ;  /* 0x0000002011ad7211 */ /* 0x000fe200010f0eff */
[----:B------:R-:W-:Y:S01]  /*1120*/  CS2R R64, SRZ ;  /* 0x0000000000407805 */ /* 0x000fe2000001ff00 */
[-C--:B------:R-:W-:Y:S01]  /*1130*/  LEA R170, P0, R19, R146.reuse, 0x1 ;  /* 0x0000009213aa7211 */ /* 0x080fe200078008ff */
[C---:B------:R-:W-:Y:S01]  /*1140*/  IMAD R9, R34.reuse, 0x2, R22 ;  /* 0x0000000222097824 */ /* 0x040fe200078e0216 */
[----:B------:R-:W-:Y:S01]  /*1150*/  LEA R168, P1, R21, R146, 0x1 ;  /* 0x0000009215a87211 */ /* 0x000fe200078208ff */
[----:B------:R-:W-:Y:S01]  /*1160*/  CS2R R66, SRZ ;  /* 0x0000000000427805 */ /* 0x000fe2000001ff00 */
[----:B------:R-:W-:Y:S01]  /*1170*/  LEA.HI.X.SX32 R171, R19, R32, 0x1, P0 ;  /* 0x0000002013ab7211 */ /* 0x000fe200000f0eff */
[----:B------:R-:W-:Y:S01]  /*1180*/  CS2R R60, SRZ ;  /* 0x00000000003c7805 */ /* 0x000fe2000001ff00 */
[----:B------:R-:W-:Y:S01]  /*1190*/  LEA R11, R34, R9, 0x1 ;  /* 0x00000009220b7211 */ /* 0x000fe200078e08ff */
[----:B------:R-:W-:Y:S01]  /*11a0*/  CS2R R62, SRZ ;  /* 0x00000000003e7805 */ /* 0x000fe2000001ff00 */
[----:B------:R-:W-:Y:S01]  /*11b0*/  LEA R166, P0, R8, R146, 0x1 ;  /* 0x0000009208a67211 */ /* 0x000fe200078008ff */
[----:B------:R-:W-:Y:S01]  /*11c0*/  CS2R R52, SRZ ;  /* 0x0000000000347805 */ /* 0x000fe2000001ff00 */
[----:B------:R-:W-:Y:S01]  /*11d0*/  IADD3 R16, R24, R25, RZ ;  /* 0x0000001918107210 */ /* 0x000fe20007ffe0ff */
[----:B------:R-:W-:Y:S01]  /*11e0*/  IMAD R17, R34, 0x2, R11 ;  /* 0x0000000222117824 */ /* 0x000fe200078e020b */
[-C--:B------:R-:W-:Y:S01]  /*11f0*/  LEA.HI.X.SX32 R167, R8, R32.reuse, 0x1, P0 ;  /* 0x0000002008a77211 */ /* 0x080fe200000f0eff */
[----:B------:R-:W-:Y:S01]  /*1200*/  IMAD R24, R36, 0x4, R23 ;  /* 0x0000000424187824 */ /* 0x000fe200078e0217 */
[----:B------:R-:W-:Y:S01]  /*1210*/  LEA.HI.X.SX32 R169, R21, R32, 0x1, P1 ;  /* 0x0000002015a97211 */ /* 0x000fe200008f0eff */
[----:B------:R-:W-:Y:S01]  /*1220*/  CS2R R54, SRZ ;  /* 0x0000000000367805 */ /* 0x000fe2000001ff00 */
[----:B------:R-:W-:Y:S01]  /*1230*/  LEA R19, R34, R17, 0x1 ;  /* 0x0000001122137211 */ /* 0x000fe200078e08ff */
[----:B------:R-:W-:Y:S01]  /*1240*/  IMAD R25, R36, 0x4, R24 ;  /* 0x0000000424197824 */ /* 0x000fe200078e0218 */
[-C--:B------:R-:W-:Y:S01]  /*1250*/  LEA R164, P1, R22, R146.reuse, 0x1 ;  /* 0x0000009216a47211 */ /* 0x080fe200078208ff */
[----:B------:R-:W-:Y:S01]  /*1260*/  UMOV UR4, URZ ;  /* 0x0000003f00047c82 */ /* 0x000fe20008000000 */
[----:B------:R-:W-:Y:S01]  /*1270*/  LEA R162, P0, R9, R146, 0x1 ;  /* 0x0000009209a27211 */ /* 0x000fe200078008ff */
[----:B------:R-:W-:Y:S01]  /*1280*/  IMAD R8, R34, 0x2, R19 ;  /* 0x0000000222087824 */ /* 0x000fe200078e0213 */
[----:B------:R-:W-:Y:S01]  /*1290*/  LEA.HI.X.SX32 R165, R22, R32, 0x1, P1 ;  /* 0x0000002016a57211 */ /* 0x000fe200008f0eff */
[----:B------:R-:W-:Y:S01]  /*12a0*/  IMAD R26, R36, 0x4, R25 ;  /* 0x00000004241a7824 */ /* 0x000fe200078e0219 */
[----:B------:R-:W-:Y:S01]  /*12b0*/  LEA R160, P1, R11, R146, 0x1 ;  /* 0x000000920ba07211 */ /* 0x000fe200078208ff */
[----:B------:R-:W-:Y:S01]  /*12c0*/  IMAD R21, R34, 0x2, R8 ;  /* 0x0000000222157824 */ /* 0x000fe200078e0208 */
[-C--:B------:R-:W-:Y:S01]  /*12d0*/  LEA.HI.X.SX32 R163, R9, R32.reuse, 0x1, P0 ;  /* 0x0000002009a37211 */ /* 0x080fe200000f0eff */
[----:B------:R-:W-:Y:S01]  /*12e0*/  IMAD R27, R36, 0x4, R26 ;  /* 0x00000004241b7824 */ /* 0x000fe200078e021a */
[----:B------:R-:W-:Y:S01]  /*12f0*/  LEA.HI.X.SX32 R161, R11, R32, 0x1, P1 ;  /* 0x000000200ba17211 */ /* 0x000fe200008f0eff */
[----:B------:R-:W-:Y:S01]  /*1300*/  IMAD R9, R34, 0x2, R21 ;  /* 0x0000000222097824 */ /* 0x000fe200078e0215 */
[-C--:B------:R-:W-:Y:S01]  /*1310*/  LEA R154, P2, R8, R146.reuse, 0x1 ;  /* 0x00000092089a7211 */ /* 0x080fe200078408ff */
[----:B------:R-:W-:Y:S01]  /*1320*/  IMAD R28, R36, 0x4, R27 ;  /* 0x00000004241c7824 */ /* 0x000fe200078e021b */
[-C--:B------:R-:W-:Y:S01]  /*1330*/  LEA R158, P0, R17, R146.reuse, 0x1 ;  /* 0x00000092119e7211 */ /* 0x080fe200078008ff */
[----:B------:R-:W-:Y:S01]  /*1340*/  IMAD R11, R34, 0x2, R9 ;  /* 0x00000002220b7824 */ /* 0x000fe200078e0209 */
[----:B------:R-:W-:Y:S01]  /*1350*/  LEA R156, P1, R19, R146, 0x1 ;  /* 0x00000092139c7211 */ /* 0x000fe200078208ff */
[----:B------:R-:W-:Y:S01]  /*1360*/  UMOV UR5, URZ ;  /* 0x0000003f00057c82 */ /* 0x000fe20008000000 */
[-C--:B------:R-:W-:Y:S01]  /*1370*/  LEA.HI.X.SX32 R155, R8, R32.reuse, 0x1, P2 ;  /* 0x00000020089b7211 */ /* 0x080fe200010f0eff */
[----:B------:R-:W-:Y:S01]  /*1380*/  IMAD R8, R34, 0x2, R11 ;  /* 0x0000000222087824 */ /* 0x000fe200078e020b */
[----:B------:R-:W-:-:S02]  /*1390*/  LEA.HI.X.SX32 R159, R17, R32, 0x1, P0 ;  /* 0x00000020119f7211 */ /* 0x000fc400000f0eff */
[----:B------:R-:W-:Y:S02]  /*13a0*/  LEA.HI.X.SX32 R157, R19, R32, 0x1, P1 ;  /* 0x00000020139d7211 */ /* 0x000fe400008f0eff */
[-C--:B------:R-:W-:Y:S02]  /*13b0*/  LEA R152, P0, R21, R146.reuse, 0x1 ;  /* 0x0000009215987211 */ /* 0x080fe400078008ff */
[-C--:B------:R-:W-:Y:S02]  /*13c0*/  LEA R150, P1, R9, R146.reuse, 0x1 ;  /* 0x0000009209967211 */ /* 0x080fe400078208ff */
[-C--:B------:R-:W-:Y:S02]  /*13d0*/  LEA R148, P2, R11, R146.reuse, 0x1 ;  /* 0x000000920b947211 */ /* 0x080fe400078408ff */
[----:B------:R-:W-:Y:S02]  /*13e0*/  LEA R146, P3, R8, R146, 0x1 ;  /* 0x0000009208927211 */ /* 0x000fe400078608ff */
[----:B------:R-:W-:-:S02]  /*13f0*/  LEA R22, R36, R28, 0x2 ;  /* 0x0000001c24167211 */ /* 0x000fc400078e10ff */
[----:B------:R-:W-:Y:S02]  /*1400*/  LEA.HI.X.SX32 R147, R8, R32, 0x1, P3 ;  /* 0x0000002008937211 */ /* 0x000fe400018f0eff */
[C---:B------:R-:W-:Y:S02]  /*1410*/  LEA R8, R36.reuse, R22, 0x2 ;  /* 0x0000001624087211 */ /* 0x040fe400078e10ff */
[-C--:B------:R-:W-:Y:S02]  /*1420*/  LEA.HI.X.SX32 R151, R9, R32.reuse, 0x1, P1 ;  /* 0x0000002009977211 */ /* 0x080fe400008f0eff */
[----:B------:R-:W-:Y:S01]  /*1430*/  LEA.HI.X.SX32 R149, R11, R32, 0x1, P2 ;  /* 0x000000200b957211 */ /* 0x000fe200010f0eff */
[----:B------:R-:W-:Y:S01]  /*1440*/  IMAD R9, R36, 0x4, R8 ;  /* 0x0000000424097824 */ /* 0x000fe200078e0208 */
[----:B------:R-:W-:Y:S02]  /*1450*/  LEA R142, P1, R24, R114, 0x1 ;  /* 0x00000072188e7211 */ /* 0x000fe400078208ff */
[----:B------:R-:W-:Y:S01]  /*1460*/  LEA.HI.X.SX32 R153, R21, R32, 0x1, P0 ;  /* 0x0000002015997211 */ /* 0x000fe200000f0eff */
[----:B------:R-:W-:Y:S01]  /*1470*/  IMAD R11, R36, 0x4, R9 ;  /* 0x00000004240b7824 */ /* 0x000fe200078e0209 */
[----:B------:R-:W-:-:S02]  /*1480*/  LEA R144, P0, R23, R114, 0x1 ;  /* 0x0000007217907211 */ /* 0x000fc400078008ff */
[----:B------:R-:W-:Y:S01]  /*1490*/  LEA R140, P2, R25, R114, 0x1 ;  /* 0x00000072198c7211 */ /* 0x000fe200078408ff */
[----:B------:R-:W-:Y:S01]  /*14a0*/  IMAD R17, R36, 0x4, R11 ;  /* 0x0000000424117824 */ /* 0x000fe200078e020b */
[----:B------:R-:W-:Y:S02]  /*14b0*/  LEA.HI.X.SX32 R143, R24, R30, 0x1, P1 ;  /* 0x0000001e188f7211 */ /* 0x000fe400008f0eff */
[----:B------:R-:W-:Y:S02]  /*14c0*/  LEA R136, P1, R27, R114, 0x1 ;  /* 0x000000721b887211 */ /* 0x000fe400078208ff */
[C---:B------:R-:W-:Y:S02]  /*14d0*/  LEA R19, R36.reuse, R17, 0x2 ;  /* 0x0000001124137211 */ /* 0x040fe400078e10ff */
[-C--:B------:R-:W-:Y:S02]  /*14e0*/  LEA.HI.X.SX32 R145, R23, R30.reuse, 0x1, P0 ;  /* 0x0000001e17917211 */ /* 0x080fe400000f0eff */
[----:B------:R-:W-:Y:S01]  /*14f0*/  LEA.HI.X.SX32 R141, R25, R30, 0x1, P2 ;  /* 0x0000001e198d7211 */ /* 0x000fe200010f0eff */
[----:B------:R-:W-:Y:S01]  /*1500*/  IMAD R21, R36, 0x4, R19 ;  /* 0x0000000424157824 */ /* 0x000fe200078e0213 */
[----:B------:R-:W-:-:S02]  /*1510*/  LEA R138, P0, R26, R114, 0x1 ;  /* 0x000000721a8a7211 */ /* 0x000fc400078008ff */
[----:B------:R-:W-:Y:S02]  /*1520*/  LEA R134, P2, R28, R114, 0x1 ;  /* 0x000000721c867211 */ /* 0x000fe400078408ff */
[----:B------:R-:W-:Y:S02]  /*1530*/  LEA.HI.X.SX32 R137, R27, R30, 0x1, P1 ;  /* 0x0000001e1b897211 */ /* 0x000fe400008f0eff */
[----:B------:R-:W-:Y:S02]  /*1540*/  LEA R130, P1, R8, R114, 0x1 ;  /* 0x0000007208827211 */ /* 0x000fe400078208ff */
[-C--:B------:R-:W-:Y:S02]  /*1550*/  LEA.HI.X.SX32 R139, R26, R30.reuse, 0x1, P0 ;  /* 0x0000001e1a8b7211 */ /* 0x080fe400000f0eff */
[----:B------:R-:W-:Y:S02]  /*1560*/  LEA.HI.X.SX32 R135, R28, R30, 0x1, P2 ;  /* 0x0000001e1c877211 */ /* 0x000fe400010f0eff */
[----:B------:R-:W-:-:S02]  /*1570*/  LEA R132, P0, R22, R114, 0x1 ;  /* 0x0000007216847211 */ /* 0x000fc400078008ff */
[C---:B------:R-:W-:Y:S02]  /*1580*/  LEA R128, P2, R9.reuse, R114, 0x1 ;  /* 0x0000007209807211 */ /* 0x040fe400078408ff */
[-C--:B------:R-:W-:Y:S01]  /*1590*/  LEA.HI.X.SX32 R131, R8, R30.reuse, 0x1, P1 ;  /* 0x0000001e08837211 */ /* 0x080fe200008f0eff */
[----:B------:R-:W-:Y:S01]  /*15a0*/  IMAD R8, R36, 0x4, R21 ;  /* 0x0000000424087824 */ /* 0x000fe200078e0215 */
[-C--:B------:R-:W-:Y:S02]  /*15b0*/  LEA.HI.X.SX32 R133, R22, R30.reuse, 0x1, P0 ;  /* 0x0000001e16857211 */ /* 0x080fe400000f0eff */
[----:B------:R-:W-:Y:S01]  /*15c0*/  LEA.HI.X.SX32 R129, R9, R30, 0x1, P2 ;  /* 0x0000001e09817211 */ /* 0x000fe200010f0eff */
[----:B------:R-:W-:Y:S01]  /*15d0*/  IMAD R9, R36, 0x4, R8 ;  /* 0x0000000424097824 */ /* 0x000fe200078e0208 */
[-C--:B------:R-:W-:Y:S02]  /*15e0*/  LEA R126, P0, R11, R114.reuse, 0x1 ;  /* 0x000000720b7e7211 */ /* 0x080fe400078008ff */
[----:B------:R-:W-:-:S02]  /*15f0*/  LEA R124, P1, R17, R114, 0x1 ;  /* 0x00000072117c7211 */ /* 0x000fc400078208ff */
[----:B------:R-:W-:Y:S02]  /*1600*/  LEA R122, P2, R19, R114, 0x1 ;  /* 0x00000072137a7211 */ /* 0x000fe400078408ff */
[-C--:B------:R-:W-:Y:S02]  /*1610*/  LEA.HI.X.SX32 R127, R11, R30.reuse, 0x1, P0 ;  /* 0x0000001e0b7f7211 */ /* 0x080fe400000f0eff */
[----:B------:R-:W-:Y:S02]  /*1620*/  LEA R11, R36, R9, 0x2 ;  /* 0x00000009240b7211 */ /* 0x000fe400078e10ff */
[-C--:B------:R-:W-:Y:S01]  /*1630*/  LEA.HI.X.SX32 R125, R17, R30.reuse, 0x1, P1 ;  /* 0x0000001e117d7211 */ /* 0x080fe200008f0eff */
[----:B------:R-:W-:Y:S01]  /*1640*/  IMAD.MOV.U32 R17, RZ, RZ, RZ ;  /* 0x000000ffff117224 */ /* 0x000fe200078e00ff */
[----:B------:R-:W-:Y:S02]  /*1650*/  LEA.HI.X.SX32 R123, R19, R30, 0x1, P2 ;  /* 0x0000001e137b7211 */ /* 0x000fe400010f0eff */
[----:B------:R-:W-:-:S02]  /*1660*/  LEA R120, P0, R21, R114, 0x1 ;  /* 0x0000007215787211 */ /* 0x000fc400078008ff */
[-C--:B------:R-:W-:Y:S02]  /*1670*/  LEA R118, P1, R8, R114.reuse, 0x1 ;  /* 0x0000007208767211 */ /* 0x080fe400078208ff */
[-C--:B------:R-:W-:Y:S02]  /*1680*/  LEA R116, P2, R9, R114.reuse, 0x1 ;  /* 0x0000007209747211 */ /* 0x080fe400078408ff */
[----:B------:R-:W-:Y:S02]  /*1690*/  LEA R114, P3, R11, R114, 0x1 ;  /* 0x000000720b727211 */ /* 0x000fe400078608ff */
[----:B------:R-:W-:Y:S02]  /*16a0*/  LOP3.LUT R18, R18, 0x30, R13, 0x78, !PT ;  /* 0x0000003012127812 */ /* 0x000fe400078e780d */
[-C--:B------:R-:W-:Y:S02]  /*16b0*/  LEA.HI.X.SX32 R119, R8, R30.reuse, 0x1, P1 ;  /* 0x0000001e08777211 */ /* 0x080fe400008f0eff */
[----:B------:R-:W-:-:S02]  /*16c0*/  LEA.HI.X.SX32 R117, R9, R30, 0x1, P2 ;  /* 0x0000001e09757211 */ /* 0x000fc400010f0eff */
[-C--:B------:R-:W-:Y:S01]  /*16d0*/  LEA.HI.X.SX32 R115, R11, R30.reuse, 0x1, P3 ;  /* 0x0000001e0b737211 */ /* 0x080fe200018f0eff */
[----:B------:R-:W-:Y:S01]  /*16e0*/  IMAD.MOV.U32 R11, RZ, RZ, 0x3f800000 ;  /* 0x3f800000ff0b7424 */ /* 0x000fe200078e00ff */
[----:B------:R-:W-:Y:S02]  /*16f0*/  LEA.HI.X.SX32 R121, R21, R30, 0x1, P0 ;  /* 0x0000001e15797211 */ /* 0x000fe400000f0eff */
[----:B------:R-:W-:Y:S02]  /*1700*/  MOV R8, RZ ;  /* 0x000000ff00087202 */ /* 0x000fe40000000f00 */
[----:B------:R-:W-:Y:S02]  /*1710*/  LOP3.LUT R19, R20, 0x30, R13, 0x78, !PT ;  /* 0x0000003014137812 */ /* 0x000fe400078e780d */
[----:B------:R-:W-:Y:S02]  /*1720*/  IADD3 R88, R15, 0x8, RZ ;  /* 0x000000080f587810 */ /* 0x000fe40007ffe0ff */
[----:B------:R-:W-:-:S02]  /*1730*/  LOP3.LUT R9, R18, 0x40, RZ, 0x3c, !PT ;  /* 0x0000004012097812 */ /* 0x000fc400078e3cff */
.L_x_1:
[----:B------:R-:W-:-:S04]  /*1740*/  IMAD.WIDE R36, R17, 0x2, R174 ;  /* 0x0000000211247825 */ /* 0x000fc800078e02ae */
[C---:B------:R-:W-:Y:S01]  /*1750*/  IMAD.WIDE R24, R17.reuse, 0x2, R176 ;  /* 0x0000000211187825 */ /* 0x040fe200078e02b0 */
[----:B------:R0:W2:Y:S03]  /*1760*/  LDG.E.U16 R40, [R36.64] ;  /* 0x0000000624287981 */ /* 0x0000a6000c1e1500 */
[C---:B------:R-:W-:Y:S01]  /*1770*/  IMAD.WIDE R38, R17.reuse, 0x2, R172 ;  /* 0x0000000211267825 */ /* 0x040fe200078e02ac */
[----:B------:R1:W3:Y:S03]  /*1780*/  LDG.E.U16 R41, [R24.64] ;  /* 0x0000000618297981 */ /* 0x0002e6000c1e1500 */
[C---:B------:R-:W-:Y:S01]  /*1790*/  IMAD.WIDE R22, R17.reuse, 0x2, R166 ;  /* 0x0000000211167825 */ /* 0x040fe200078e02a6 */
[----:B------:R4:W5:Y:S03]  /*17a0*/  LDG.E.U16 R45, [R38.64] ;  /* 0x00000006262d7981 */ /* 0x000966000c1e1500 */
[C---:B------:R-:W-:Y:S01]  /*17b0*/  IMAD.WIDE R20, R17.reuse, 0x2, R164 ;  /* 0x0000000211147825 */ /* 0x040fe200078e02a4 */
[----:B------:R0:W2:Y:S03]  /*17c0*/  LDG.E.U16 R44, [R22.64] ;  /* 0x00000006162c7981 */ /* 0x0000a6000c1e1500 */
[C---:B------:R-:W-:Y:S01]  /*17d0*/  IMAD.WIDE R42, R17.reuse, 0x2, R168 ;  /* 0x00000002112a7825 */ /* 0x040fe200078e02a8 */
[----:B------:R0:W2:Y:S03]  /*17e0*/  LDG.E.U16 R47, [R20.64] ;  /* 0x00000006142f7981 */ /* 0x0000a6000c1e1500 */
[----:B------:R-:W-:-:S02]  /*17f0*/  IMAD.WIDE R26, R17, 0x2, R160 ;  /* 0x00000002111a7825 */ /* 0x000fc400078e02a0 */
[----:B------:R0:W2:Y:S02]  /*1800*/  LDG.E.U16 R43, [R42.64] ;  /* 0x000000062a2b7981 */ /* 0x0000a4000c1e1500 */
[C---:B------:R-:W-:Y:S02]  /*1810*/  IMAD.WIDE R32, R17.reuse, 0x2, R152 ;  /* 0x0000000211207825 */ /* 0x040fe400078e0298 */
[----:B------:R-:W5:Y:S02]  /*1820*/  LDG.E.U16 R27, [R26.64] ;  /* 0x000000061a1b7981 */ /* 0x000f64000c1e1500 */
[C---:B------:R-:W-:Y:S02]  /*1830*/  IMAD.WIDE R28, R17.reuse, 0x2, R158 ;  /* 0x00000002111c7825 */ /* 0x040fe400078e029e */
[----:B------:R-:W5:Y:S02]  /*1840*/  LDG.E.U16 R33, [R32.64] ;  /* 0x0000000620217981 */ /* 0x000f64000c1e1500 */
[----:B------:R-:W-:-:S02]  /*1850*/  IMAD.WIDE R34, R17, 0x2, R150 ;  /* 0x0000000211227825 */ /* 0x000fc400078e0296 */
[----:B------:R-:W5:Y:S02]  /*1860*/  LDG.E.U16 R28, [R28.64] ;  /* 0x000000061c1c7981 */ /* 0x000f64000c1e1500 */
[C---:B0-----:R-:W-:Y:S02]  /*1870*/  IMAD.WIDE R36, R17.reuse, 0x2, R148 ;  /* 0x0000000211247825 */ /* 0x041fe400078e0294 */
[----:B------:R-:W5:Y:S02]  /*1880*/  LDG.E.U16 R34, [R34.64] ;  /* 0x0000000622227981 */ /* 0x000f64000c1e1500 */
[C---:B------:R-:W-:Y:S02]  /*1890*/  IMAD.WIDE R30, R17.reuse, 0x2, R156 ;  /* 0x00000002111e7825 */ /* 0x040fe400078e029c */
[----:B------:R-:W5:Y:S02]  /*18a0*/  LDG.E.U16 R37, [R36.64] ;  /* 0x0000000624257981 */ /* 0x000f64000c1e1500 */
[----:B----4-:R-:W-:-:S02]  /*18b0*/  IMAD.WIDE R38, R17, 0x2, R170 ;  /* 0x0000000211267825 */ /* 0x010fc400078e02aa */
[----:B------:R-:W4:Y:S02]  /*18c0*/  LDG.E.U16 R49, [R30.64] ;  /* 0x000000061e317981 */ /* 0x000f24000c1e1500 */
[C---:B-1----:R-:W-:Y:S02]  /*18d0*/  IMAD.WIDE R24, R17.reuse, 0x2, R162 ;  /* 0x0000000211187825 */ /* 0x042fe400078e02a2 */
[----:B------:R-:W4:Y:S02]  /*18e0*/  LDG.E.U16 R42, [R38.64] ;  /* 0x00000006262a7981 */ /* 0x000f24000c1e1500 */
[C---:B------:R-:W-:Y:S02]  /*18f0*/  IMAD.WIDE R22, R17.reuse, 0x2, R154 ;  /* 0x0000000211167825 */ /* 0x040fe400078e029a */
[----:B------:R-:W4:Y:S02]  /*1900*/  LDG.E.U16 R46, [R24.64] ;  /* 0x00000006182e7981 */ /* 0x000f24000c1e1500 */
[----:B------:R-:W-:-:S02]  /*1910*/  IMAD.WIDE R20, R17, 0x2, R146 ;  /* 0x0000000211147825 */ /* 0x000fc400078e0292 */
[----:B------:R-:W4:Y:S04]  /*1920*/  LDG.E.U16 R48, [R22.64] ;  /* 0x0000000616307981 */ /* 0x000f28000c1e1500 */
[----:B------:R-:W4:Y:S04]  /*1930*/  LDG.E.U16 R92, [R20.64] ;  /* 0x00000006145c7981 */ /* 0x000f28000c1e1500 */
[----:B------:R-:W-:Y:S01]  /*1940*/  BAR.SYNC.DEFER_BLOCKING 0x0 ;  /* 0x0000000000007b1d */ /* 0x000fe20000010000 */
[----:B------:R-:W-:-:S04]  /*1950*/  IMAD.WIDE R108, R8, 0x2, R142 ;  /* 0x00000002086c7825 */ /* 0x000fc800078e028e */
[----:B------:R-:W-:-:S04]  /*1960*/  IMAD.WIDE R106, R8, 0x2, R138 ;  /* 0x00000002086a7825 */ /* 0x000fc800078e028a */
[C---:B------:R-:W-:Y:S01]  /*1970*/  IMAD.WIDE R104, R8.reuse, 0x2, R134 ;  /* 0x0000000208687825 */ /* 0x040fe200078e0286 */
[----:B---3--:R-:W-:Y:S04]  /*1980*/  STS.U16 [R4+0x2000], R41 ;  /* 0x0020002904007388 */ /* 0x008fe80000000400 */
[----:B--2---:R-:W-:Y:S04]  /*1990*/  STS.U16 [R4+0x2400], R43 ;  /* 0x0024002b04007388 */ /* 0x004fe80000000400 */
[----:B-----5:R-:W-:Y:S04]  /*19a0*/  STS.U16 [R4+0x2800], R27 ;  /* 0x0028001b04007388 */ /* 0x020fe80000000400 */
[----:B------:R-:W-:Y:S04]  /*19b0*/  STS.U16 [R4+0x2c00], R33 ;  /* 0x002c002104007388 */ /* 0x000fe80000000400 */
[----:B------:R-:W-:Y:S04]  /*19c0*/  STS.U16 [R5+0x2100], R40 ;  /* 0x0021002805007388 */ /* 0x000fe80000000400 */
[----:B------:R-:W-:Y:S04]  /*19d0*/  STS.U16 [R5+0x2500], R44 ;  /* 0x0025002c05007388 */ /* 0x000fe80000000400 */
[----:B------:R-:W-:Y:S04]  /*19e0*/  STS.U16 [R5+0x2900], R28 ;  /* 0x0029001c05007388 */ /* 0x000fe80000000400 */
[----:B------:R-:W-:Y:S04]  /*19f0*/  STS.U16 [R5+0x2d00], R34 ;  /* 0x002d002205007388 */ /* 0x000fe80000000400 */
[----:B------:R-:W-:Y:S04]  /*1a00*/  STS.U16 [R6+0x2200], R45 ;  /* 0x0022002d06007388 */ /* 0x000fe80000000400 */
[----:B------:R-:W-:Y:S04]  /*1a10*/  STS.U16 [R6+0x2600], R47 ;  /* 0x0026002f06007388 */ /* 0x000fe80000000400 */
[----:B----4-:R-:W-:Y:S04]  /*1a20*/  STS.U16 [R6+0x2a00], R49 ;  /* 0x002a003106007388 */ /* 0x010fe80000000400 */
[----:B------:R-:W-:Y:S04]  /*1a30*/  STS.U16 [R6+0x2e00], R37 ;  /* 0x002e002506007388 */ /* 0x000fe80000000400 */
[----:B------:R-:W-:Y:S04]  /*1a40*/  STS.U16 [R7+0x2300], R42 ;  /* 0x0023002a07007388 */ /* 0x000fe80000000400 */
[----:B------:R-:W-:Y:S04]  /*1a50*/  STS.U16 [R7+0x2700], R46 ;  /* 0x0027002e07007388 */ /* 0x000fe80000000400 */
[----:B------:R-:W-:Y:S04]  /*1a60*/  STS.U16 [R7+0x2b00], R48 ;  /* 0x002b003007007388 */ /* 0x000fe80000000400 */
[----:B------:R-:W-:Y:S04]  /*1a70*/  STS.U16 [R7+0x2f00], R92 ;  /* 0x002f005c07007388 */ /* 0x000fe80000000400 */
[----:B------:R-:W-:Y:S06]  /*1a80*/  BAR.SYNC.DEFER_BLOCKING 0x0 ;  /* 0x0000000000007b1d */ /* 0x000fec0000010000 */
[----:B------:R-:W-:Y:S04]  /*1a90*/  LDSM.16.MT88.4 R56, [R16] ;  /* 0x000000001038783b */ /* 0x000fe80000004200 */
[----:B------:R-:W0:Y:S04]  /*1aa0*/  LDSM.16.M88.4 R20, [R18+0x2000] ;  /* 0x002000001214783b */ /* 0x000e280000000200 */
[----:B------:R-:W1:Y:S04]  /*1ab0*/  LDSM.16.M88.4 R24, [R18+0x2400] ;  /* 0x002400001218783b */ /* 0x000e680000000200 */
[----:B------:R-:W2:Y:S04]  /*1ac0*/  LDSM.16.M88.4 R28, [R18+0x2800] ;  /* 0x00280000121c783b */ /* 0x000ea80000000200 */
[----:B------:R-:W3:Y:S04]  /*1ad0*/  LDSM.16.M88.4 R32, [R18+0x2c00] ;  /* 0x002c00001220783b */ /* 0x000ee80000000200 */
[----:B------:R-:W4:Y:S04]  /*1ae0*/  LDSM.16.MT88.4 R36, [R16+0x800] ;  /* 0x000800001024783b */ /* 0x000f280000004200 */
[----:B------:R-:W-:Y:S04]  /*1af0*/  LDSM.16.MT88.4 R92, [R16+0x1000] ;  /* 0x00100000105c783b */ /* 0x000fe80000004200 */
[----:B------:R-:W5:Y:S01]  /*1b00*/  LDSM.16.M88.4 R96, [R9+0x2000] ;  /* 0x002000000960783b */ /* 0x000f620000000200 */
[C---:B0-----:R-:W-:Y:S08]  /*1b10*/  HMMA.16816.F32 R40, R56.reuse, R20, RZ ;  /* 0x000000143828723c */ /* 0x041ff000000018ff */
[C---:B-1----:R-:W-:Y:S08]  /*1b20*/  HMMA.16816.F32 R44, R56.reuse, R24, RZ ;  /* 0x00000018382c723c */ /* 0x042ff000000018ff */
[C---:B--2---:R-:W-:Y:S08]  /*1b30*/  HMMA.16816.F32 R48, R56.reuse, R28, RZ ;  /* 0x0000001c3830723c */ /* 0x044ff000000018ff */
[----:B---3--:R-:W-:Y:S08]  /*1b40*/  HMMA.16816.F32 R56, R56, R32, RZ ;  /* 0x000000203838723c */ /* 0x008ff000000018ff */
[C---:B----4-:R-:W-:Y:S01]  /*1b50*/  HMMA.16816.F32 R40, R36.reuse, R22, R40 ;  /* 0x000000162428723c */ /* 0x050fe20000001828 */
[----:B------:R-:W0:Y:S07]  /*1b60*/  LDSM.16.M88.4 R20, [R9+0x2400] ;  /* 0x002400000914783b */ /* 0x000e2e0000000200 */
[C---:B------:R-:W-:Y:S01]  /*1b70*/  HMMA.16816.F32 R48, R36.reuse, R30, R48 ;  /* 0x0000001e2430723c */ /* 0x040fe20000001830 */
[----:B------:R-:W1:Y:S07]  /*1b80*/  LDSM.16.M88.4 R28, [R9+0x2c00] ;  /* 0x002c0000091c783b */ /* 0x000e6e0000000200 */
[C---:B------:R-:W-:Y:S01]  /*1b90*/  HMMA.16816.F32 R56, R36.reuse, R34, R56 ;  /* 0x000000222438723c */ /* 0x040fe20000001838 */
[----:B------:R-:W2:Y:S07]  /*1ba0*/  LDSM.16.M88.4 R32, [R9+0x2800] ;  /* 0x002800000920783b */ /* 0x000eae0000000200 */
[----:B------:R-:W-:Y:S01]  /*1bb0*/  HMMA.16816.F32 R44, R36, R26, R44 ;  /* 0x0000001a242c723c */ /* 0x000fe2000000182c */
[----:B------:R-:W3:Y:S07]  /*1bc0*/  LDSM.16.MT88.4 R24, [R16+0x1800] ;  /* 0x001800001018783b */ /* 0x000eee0000004200 */
[C---:B-----5:R-:W-:Y:S11]  /*1bd0*/  HMMA.16816.F32 R40, R92.reuse, R96, R40 ;  /* 0x000000605c28723c */ /* 0x060ff60000001828 */
[----:B------:R-:W-:Y:S05]  /*1be0*/  @!UPT UIADD3 URZ, URZ, URZ, URZ ;  /* 0x0000003f3f3ff290 */ /* 0x000fea000fffe03f */
[C---:B0-----:R-:W-:Y:S08]  /*1bf0*/  HMMA.16816.F32 R44, R92.reuse, R20, R44 ;  /* 0x000000145c2c723c */ /* 0x041ff0000000182c */
[C---:B-1----:R-:W-:Y:S08]  /*1c00*/  HMMA.16816.F32 R56, R92.reuse, R28, R56 ;  /* 0x0000001c5c38723c */ /* 0x042ff00000001838 */
[----:B--2---:R-:W-:Y:S01]  /*1c10*/  HMMA.16816.F32 R48, R92, R32, R48 ;  /* 0x000000205c30723c */ /* 0x004fe20000001830 */
[C---:B------:R-:W-:Y:S01]  /*1c20*/  IMAD.WIDE R38, R8.reuse, 0x2, R128 ;  /* 0x0000000208267825 */ /* 0x040fe200078e0280 */
[----:B------:R0:W2:Y:S03]  /*1c30*/  LDG.E.U16 R32, [R106.64] ;  /* 0x000000066a207981 */ /* 0x0000a6000c1e1500 */
[C---:B------:R-:W-:Y:S01]  /*1c40*/  IMAD.WIDE R36, R8.reuse, 0x2, R124 ;  /* 0x0000000208247825 */ /* 0x040fe200078e027c */
[----:B------:R1:W4:Y:S03]  /*1c50*/  LDG.E.U16 R33, [R38.64] ;  /* 0x0000000626217981 */ /* 0x000326000c1e1500 */
[C---:B------:R-:W-:Y:S01]  /*1c60*/  IMAD.WIDE R92, R8.reuse, 0x2, R132 ;  /* 0x00000002085c7825 */ /* 0x040fe200078e0284 */
[----:B---3--:R-:W-:Y:S03]  /*1c70*/  HMMA.16816.F32 R40, R24, R98, R40 ;  /* 0x000000621828723c */ /* 0x008fe60000001828 */
[----:B------:R-:W-:-:S04]  /*1c80*/  IMAD.WIDE R20, R8, 0x2, R144 ;  /* 0x0000000208147825 */ /* 0x000fc800078e0290 */
[C---:B------:R-:W-:Y:S01]  /*1c90*/  IMAD.WIDE R28, R8.reuse, 0x2, R136 ;  /* 0x00000002081c7825 */ /* 0x040fe200078e0288 */
[C---:B------:R-:W-:Y:S01]  /*1ca0*/  HMMA.16816.F32 R44, R24.reuse, R22, R44 ;  /* 0x00000016182c723c */ /* 0x040fe2000000182c */
[----:B------:R3:W5:Y:S02]  /*1cb0*/  LDG.E.U16 R21, [R20.64] ;  /* 0x0000000614157981 */ /* 0x000764000c1e1500 */
[C---:B------:R-:W-:Y:S02]  /*1cc0*/  IMAD.WIDE R98, R8.reuse, 0x2, R116 ;  /* 0x0000000208627825 */ /* 0x040fe400078e0274 */
[----:B------:R0:W2:Y:S02]  /*1cd0*/  LDG.E.U16 R29, [R28.64] ;  /* 0x000000061c1d7981 */ /* 0x0000a4000c1e1500 */
[C---:B------:R-:W-:Y:S01]  /*1ce0*/  IMAD.WIDE R22, R8.reuse, 0x2, R140 ;  /* 0x0000000208167825 */ /* 0x040fe200078e028c */
[----:B------:R-:W-:Y:S01]  /*1cf0*/  HMMA.16816.F32 R48, R24, R34, R48 ;  /* 0x000000221830723c */ /* 0x000fe20000001830 */
[----:B------:R0:W2:Y:S02]  /*1d00*/  LDG.E.U16 R35, [R92.64] ;  /* 0x000000065c237981 */ /* 0x0000a4000c1e1500 */
[----:B------:R-:W-:-:S02]  /*1d10*/  IMAD.WIDE R96, R8, 0x2, R130 ;  /* 0x0000000208607825 */ /* 0x000fc400078e0282 */
[----:B------:R0:W2:Y:S03]  /*1d20*/  LDG.E.U16 R23, [R22.64] ;  /* 0x0000000616177981 */ /* 0x0000a6000c1e1500 */
[----:B------:R-:W-:Y:S01]  /*1d30*/  HMMA.16816.F32 R56, R24, R30, R56 ;  /* 0x0000001e1838723c */ /* 0x000fe20000001838 */
[----:B------:R0:W2:Y:S01]  /*1d40*/  LDG.E.U16 R31, [R36.64] ;  /* 0x00000006241f7981 */ /* 0x0000a2000c1e1500 */
[----:B------:R-:W-:-:S03]  /*1d50*/  IMAD.WIDE R94, R8, 0x2, R126 ;  /* 0x00000002085e7825 */ /* 0x000fc600078e027e */
[----:B------:R1:W2:Y:S02]  /*1d60*/  LDG.E.U16 R25, [R98.64] ;  /* 0x0000000662197981 */ /* 0x0002a4000c1e1500 */
[C---:B------:R-:W-:Y:S02]  /*1d70*/  IMAD.WIDE R26, R8.reuse, 0x2, R120 ;  /* 0x00000002081a7825 */ /* 0x040fe400078e0278 */
[----:B------:R3:W2:Y:S02]  /*1d80*/  LDG.E.U16 R34, [R108.64] ;  /* 0x000000066c227981 */ /* 0x0006a4000c1e1500 */
[C---:B0-----:R-:W-:Y:S02]  /*1d90*/  IMAD.WIDE R92, R8.reuse, 0x2, R122 ;  /* 0x00000002085c7825 */ /* 0x041fe400078e027a */
[----:B------:R0:W2:Y:S02]  /*1da0*/  LDG.E.U16 R27, [R26.64] ;  /* 0x000000061a1b7981 */ /* 0x0000a4000c1e1500 */
[----:B-1----:R-:W-:-:S02]  /*1db0*/  IMAD.WIDE R38, R8, 0x2, R118 ;  /* 0x0000000208267825 */ /* 0x002fc400078e0276 */
[----:B------:R-:W2:Y:S02]  /*1dc0*/  LDG.E.U16 R28, [R104.64] ;  /* 0x00000006681c7981 */ /* 0x000ea4000c1e1500 */
[----:B------:R-:W-:Y:S02]  /*1dd0*/  IMAD.WIDE R36, R8, 0x2, R114 ;  /* 0x0000000208247825 */ /* 0x000fe400078e0272 */
[----:B------:R1:W2:Y:S04]  /*1de0*/  LDG.E.U16 R30, [R96.64] ;  /* 0x00000006601e7981 */ /* 0x0002a8000c1e1500 */
[----:B---3--:R3:W2:Y:S04]  /*1df0*/  LDG.E.U16 R20, [R94.64] ;  /* 0x000000065e147981 */ /* 0x0086a8000c1e1500 */
[----:B------:R1:W2:Y:S04]  /*1e00*/  LDG.E.U16 R22, [R92.64] ;  /* 0x000000065c167981 */ /* 0x0002a8000c1e1500 */
[----:B------:R1:W2:Y:S04]  /*1e10*/  LDG.E.U16 R24, [R38.64] ;  /* 0x0000000626187981 */ /* 0x0002a8000c1e1500 */
[----:B0-----:R0:W2:Y:S01]  /*1e20*/  LDG.E.U16 R26, [R36.64] ;  /* 0x00000006241a7981 */ /* 0x0010a2000c1e1500 */
[----:B------:R-:W-:Y:S01]  /*1e30*/  LEA R98, P1, R12, UR4, 0x1 ;  /* 0x000000040c627c11 */ /* 0x000fe2000f8208ff */
[----:B------:R-:W-:-:S02]  /*1e40*/  FMUL R48, R48, c[0x0][0x188] ;  /* 0x0000620030307a20 */ /* 0x000fc40000400000 */
[----:B------:R-:W-:Y:S01]  /*1e50*/  FMUL R49, R49, c[0x0][0x188] ;  /* 0x0000620031317a20 */ /* 0x000fe20000400000 */
[C---:B------:R-:W-:Y:S01]  /*1e60*/  IADD3 R99, P5, R98.reuse, 0x9, RZ ;  /* 0x0000000962637810 */ /* 0x040fe20007fbe0ff */
[----:B---3--:R-:W-:Y:S01]  /*1e70*/  IMAD.X R95, RZ, RZ, UR5, P1 ;  /* 0x00000005ff5f7e24 */ /* 0x008fe200088e06ff */
[----:B-1----:R-:W-:Y:S01]  /*1e80*/  IADD3 R96, P0, R98, 0x10, RZ ;  /* 0x0000001062607810 */ /* 0x002fe20007f1e0ff */
[----:B------:R-:W-:Y:S01]  /*1e90*/  FMUL R56, R56, c[0x0][0x188] ;  /* 0x0000620038387a20 */ /* 0x000fe20000400000 */
[----:B------:R-:W-:Y:S01]  /*1ea0*/  ISETP.GT.U32.AND P4, PT, R99, R15, PT ;  /* 0x0000000f6300720c */ /* 0x000fe20003f84070 */
[----:B0-----:R-:W-:Y:S01]  /*1eb0*/  FMUL R36, R45, c[0x0][0x188] ;  /* 0x000062002d247a20 */ /* 0x001fe20000400000 */
[----:B------:R-:W-:Y:S01]  /*1ec0*/  IADD3.X R38, RZ, R95, RZ, P5, !PT ;  /* 0x0000005fff267210 */ /* 0x000fe20002ffe4ff */
[--C-:B------:R-:W-:Y:S01]  /*1ed0*/  IMAD.X R39, RZ, RZ, R95.reuse, P0 ;  /* 0x000000ffff277224 */ /* 0x100fe200000e065f */
[-C--:B------:R-:W-:Y:S01]  /*1ee0*/  ISETP.GT.U32.AND P6, PT, R96, R15.reuse, PT ;  /* 0x0000000f6000720c */ /* 0x080fe20003fc4070 */
[----:B------:R-:W-:Y:S01]  /*1ef0*/  FMUL R41, R41, c[0x0][0x188] ;  /* 0x0000620029297a20 */ /* 0x000fe20000400000 */
[----:B------:R-:W-:Y:S01]  /*1f00*/  ISETP.GT.U32.AND.EX P4, PT, R38, RZ, PT, P4 ;  /* 0x000000ff2600720c */ /* 0x000fe20003f84140 */
[----:B------:R-:W-:Y:S01]  /*1f10*/  FMUL R40, R40, c[0x0][0x188] ;  /* 0x0000620028287a20 */ /* 0x000fe20000400000 */
[----:B------:R-:W-:Y:S01]  /*1f20*/  IADD3 R92, P1, R98, 0x11, RZ ;  /* 0x00000011625c7810 */ /* 0x000fe20007f3e0ff */
[----:B------:R-:W-:Y:S01]  /*1f30*/  FMUL R57, R57, c[0x0][0x188] ;  /* 0x0000620039397a20 */ /* 0x000fe20000400000 */
[----:B------:R-:W-:Y:S01]  /*1f40*/  ISETP.GT.U32.AND.EX P6, PT, R39, RZ, PT, P6 ;  /* 0x000000ff2700720c */ /* 0x000fe20003fc4160 */
[----:B------:R-:W-:Y:S01]  /*1f50*/  FMUL R50, R50, c[0x0][0x188] ;  /* 0x0000620032327a20 */ /* 0x000fe20000400000 */
[----:B------:R-:W-:Y:S01]  /*1f60*/  FSEL R36, R36, -INF , !P4 ;  /* 0xff80000024247808 */ /* 0x000fe20006000000 */
[----:B------:R-:W-:Y:S01]  /*1f70*/  FMUL R51, R51, c[0x0][0x188] ;  /* 0x0000620033337a20 */ /* 0x000fe20000400000 */
[----:B------:R-:W-:Y:S01]  /*1f80*/  IADD3 R37, P4, R98, 0x18, RZ ;  /* 0x0000001862257810 */ /* 0x000fe20007f9e0ff */
[----:B------:R-:W-:Y:S01]  /*1f90*/  FMUL R58, R58, c[0x0][0x188] ;  /* 0x000062003a3a7a20 */ /* 0x000fe20000400000 */
[----:B------:R-:W-:Y:S01]  /*1fa0*/  BAR.SYNC.DEFER_BLOCKING 0x0 ;  /* 0x0000000000007b1d */ /* 0x000fe20000010000 */
[----:B------:R-:W-:Y:S01]  /*1fb0*/  ISETP.GT.U32.AND P3, PT, R99, R88, PT ;  /* 0x000000586300720c */ /* 0x000fe20003f64070 */
[----:B------:R-:W-:Y:S01]  /*1fc0*/  IMAD.X R45, RZ, RZ, R95, P1 ;  /* 0x000000ffff2d7224 */ /* 0x000fe200008e065f */
[----:B------:R-:W-:-:S02]  /*1fd0*/  ISETP.GT.U32.AND P5, PT, R92, R15, PT ;  /* 0x0000000f5c00720c */ /* 0x000fc40003fa4070 */
[-C--:B------:R-:W-:Y:S02]  /*1fe0*/  ISETP.GT.U32.AND P0, PT, R92, R88.reuse, PT ;  /* 0x000000585c00720c */ /* 0x080fe40003f04070 */
[----:B------:R-:W-:Y:S02]  /*1ff0*/  FSEL R92, R48, -INF , !P6 ;  /* 0xff800000305c7808 */ /* 0x000fe40007000000 */
[C---:B------:R-:W-:Y:S02]  /*2000*/  ISETP.GT.U32.AND P6, PT, R37.reuse, R15, PT ;  /* 0x0000000f2500720c */ /* 0x040fe40003fc4070 */
[-C--:B------:R-:W-:Y:S01]  /*2010*/  ISETP.GT.U32.AND P1, PT, R37, R88.reuse, PT ;  /* 0x000000582500720c */ /* 0x080fe20003f24070 */
[----:B------:R-:W-:Y:S01]  /*2020*/  IMAD.X R37, RZ, RZ, R95, P4 ;  /* 0x000000ffff257224 */ /* 0x000fe200020e065f */
[----:B------:R-:W-:Y:S02]  /*2030*/  ISETP.GT.U32.AND P2, PT, R96, R88, PT ;  /* 0x000000586000720c */ /* 0x000fe40003f44070 */
[----:B------:R-:W-:-:S02]  /*2040*/  ISETP.GT.U32.AND.EX P3, PT, R38, RZ, PT, P3 ;  /* 0x000000ff2600720c */ /* 0x000fc40003f64130 */
[----:B------:R-:W-:Y:S02]  /*2050*/  IADD3 R38, P4, R98, 0x8, RZ ;  /* 0x0000000862267810 */ /* 0x000fe40007f9e0ff */
[----:B------:R-:W-:Y:S02]  /*2060*/  ISETP.GT.U32.AND.EX P2, PT, R39, RZ, PT, P2 ;  /* 0x000000ff2700720c */ /* 0x000fe40003f44120 */
[----:B------:R-:W-:Y:S02]  /*2070*/  IADD3.X R39, RZ, R95, RZ, P4, !PT ;  /* 0x0000005fff277210 */ /* 0x000fe400027fe4ff */
[----:B------:R-:W-:Y:S01]  /*2080*/  ISETP.GT.U32.AND P4, PT, R38, R15, PT ;  /* 0x0000000f2600720c */ /* 0x000fe20003f84070 */
[----:B------:R-:W-:Y:S01]  /*2090*/  FMUL R38, R44, c[0x0][0x188] ;  /* 0x000062002c267a20 */ /* 0x000fe20000400000 */
[----:B------:R-:W-:Y:S02]  /*20a0*/  ISETP.GT.U32.AND.EX P5, PT, R45, RZ, PT, P5 ;  /* 0x000000ff2d00720c */ /* 0x000fe40003fa4150 */
[----:B------:R-:W-:-:S02]  /*20b0*/  ISETP.GT.U32.AND.EX P4, PT, R39, RZ, PT, P4 ;  /* 0x000000ff2700720c */ /* 0x000fc40003f84140 */
[----:B------:R-:W-:Y:S02]  /*20c0*/  ISETP.GT.U32.AND.EX P6, PT, R37, RZ, PT, P6 ;  /* 0x000000ff2500720c */ /* 0x000fe40003fc4160 */
[----:B------:R-:W-:Y:S02]  /*20d0*/  FSEL R93, R49, -INF , !P5 ;  /* 0xff800000315d7808 */ /* 0x000fe40006800000 */
[----:B------:R-:W-:Y:S02]  /*20e0*/  FSEL R38, R38, -INF , !P4 ;  /* 0xff80000026267808 */ /* 0x000fe40006000000 */
[CC--:B------:R-:W-:Y:S02]  /*20f0*/  ISETP.GE.U32.AND P5, PT, R98.reuse, R15.reuse, PT ;  /* 0x0000000f6200720c */ /* 0x0c0fe40003fa6070 */
[----:B------:R-:W-:Y:S02]  /*2100*/  ISETP.GT.U32.AND P4, PT, R98, R15, PT ;  /* 0x0000000f6200720c */ /* 0x000fe40003f84070 */
[----:B------:R-:W-:-:S02]  /*2110*/  FSEL R94, R56, -INF , !P6 ;  /* 0xff800000385e7808 */ /* 0x000fc40007000000 */
[----:B------:R-:W-:Y:S02]  /*2120*/  ISETP.GT.U32.AND P6, PT, R98, R88, PT ;  /* 0x000000586200720c */ /* 0x000fe40003fc4070 */
[C---:B------:R-:W-:Y:S02]  /*2130*/  ISETP.GE.U32.AND.EX P5, PT, R95.reuse, RZ, PT, P5 ;  /* 0x000000ff5f00720c */ /* 0x040fe40003fa6150 */
[C---:B------:R-:W-:Y:S01]  /*2140*/  ISETP.GT.U32.AND.EX P4, PT, R95.reuse, RZ, PT, P4 ;  /* 0x000000ff5f00720c */ /* 0x040fe20003f84140 */
[----:B------:R-:W-:Y:S01]  /*2150*/  FMUL R39, R42, c[0x0][0x188] ;  /* 0x000062002a277a20 */ /* 0x000fe20000400000 */
[----:B------:R-:W-:Y:S02]  /*2160*/  ISETP.GT.U32.AND.EX P6, PT, R95, RZ, PT, P6 ;  /* 0x000000ff5f00720c */ /* 0x000fe40003fc4160 */
[----:B------:R-:W-:Y:S02]  /*2170*/  FSEL R42, R41, -INF , !P5 ;  /* 0xff800000292a7808 */ /* 0x000fe40006800000 */
[----:B------:R-:W-:-:S02]  /*2180*/  FSEL R44, R40, -INF , !P4 ;  /* 0xff800000282c7808 */ /* 0x000fc40006000000 */
[C---:B------:R-:W-:Y:S02]  /*2190*/  ISETP.GE.U32.AND P5, PT, R98.reuse, R88, PT ;  /* 0x000000586200720c */ /* 0x040fe40003fa6070 */
[----:B------:R-:W-:Y:S02]  /*21a0*/  FSEL R39, R39, -INF , !P6 ;  /* 0xff80000027277808 */ /* 0x000fe40007000000 */
[----:B------:R-:W-:Y:S02]  /*21b0*/  IADD3 R98, P6, R98, 0x19, RZ ;  /* 0x0000001962627810 */ /* 0x000fe40007fde0ff */
[----:B------:R-:W-:-:S03]  /*21c0*/  FMNMX R41, R44, R42, !PT ;  /* 0x0000002a2c297209 */ /* 0x000fc60007800000 */
[----:B------:R-:W-:Y:S01]  /*21d0*/  IMAD.X R48, RZ, RZ, R95, P6 ;  /* 0x000000ffff307224 */ /* 0x000fe200030e065f */
[----:B------:R-:W-:Y:S02]  /*21e0*/  FMNMX R41, R38, R41, !PT ;  /* 0x0000002926297209 */ /* 0x000fe40007800000 */
[----:B------:R-:W-:Y:S02]  /*21f0*/  ISETP.GT.U32.AND P6, PT, R98, R15, PT ;  /* 0x0000000f6200720c */ /* 0x000fe40003fc4070 */
[----:B------:R-:W-:Y:S02]  /*2200*/  FMNMX R41, R36, R41, !PT ;  /* 0x0000002924297209 */ /* 0x000fe40007800000 */
[----:B------:R-:W-:Y:S02]  /*2210*/  ISETP.GT.U32.AND.EX P6, PT, R48, RZ, PT, P6 ;  /* 0x000000ff3000720c */ /* 0x000fe40003fc4160 */
[----:B------:R-:W-:Y:S02]  /*2220*/  FMNMX R40, R92, R41, !PT ;  /* 0x000000295c287209 */ /* 0x000fe40007800000 */
[----:B------:R-:W-:-:S02]  /*2230*/  ISETP.GE.U32.AND.EX P5, PT, R95, RZ, PT, P5 ;  /* 0x000000ff5f00720c */ /* 0x000fc40003fa6150 */
[----:B------:R-:W-:Y:S02]  /*2240*/  FSEL R95, R57, -INF , !P6 ;  /* 0xff800000395f7808 */ /* 0x000fe40007000000 */
[----:B------:R-:W-:Y:S02]  /*2250*/  ISETP.GT.U32.AND P6, PT, R98, R88, PT ;  /* 0x000000586200720c */ /* 0x000fe40003fc4070 */
[----:B------:R-:W-:Y:S02]  /*2260*/  ISETP.GT.U32.AND.EX P1, PT, R37, RZ, PT, P1 ;  /* 0x000000ff2500720c */ /* 0x000fe40003f24110 */
[----:B------:R-:W-:Y:S02]  /*2270*/  FMNMX R37, R93, R40, !PT ;  /* 0x000000285d257209 */ /* 0x000fe40007800000 */
[----:B------:R-:W-:Y:S01]  /*2280*/  ISETP.GT.U32.AND.EX P6, PT, R48, RZ, PT, P6 ;  /* 0x000000ff3000720c */ /* 0x000fe20003fc4160 */
[----:B------:R-:W-:Y:S01]  /*2290*/  FMUL R40, R43, c[0x0][0x188] ;  /* 0x000062002b287a20 */ /* 0x000fe20000400000 */
[----:B------:R-:W-:Y:S01]  /*22a0*/  FMNMX R48, R94, R37, !PT ;  /* 0x000000255e307209 */ /* 0x000fe20007800000 */
[----:B------:R-:W-:-:S03]  /*22b0*/  FMUL R41, R46, c[0x0][0x188] ;  /* 0x000062002e297a20 */ /* 0x000fc60000400000 */
[----:B------:R-:W-:Y:S02]  /*22c0*/  FMNMX R43, R95, R48, !PT ;  /* 0x000000305f2b7209 */ /* 0x000fe40007800000 */
[----:B------:R-:W-:Y:S01]  /*22d0*/  FSEL R40, R40, -INF , !P5 ;  /* 0xff80000028287808 */ /* 0x000fe20006800000 */
[----:B------:R-:W-:Y:S01]  /*22e0*/  FMUL R37, R47, c[0x0][0x188] ;  /* 0x000062002f257a20 */ /* 0x000fe20000400000 */
[----:B------:R-:W-:Y:S01]  /*22f0*/  FSEL R41, R41, -INF , !P4 ;  /* 0xff80000029297808 */ /* 0x000fe20006000000 */
[----:B------:R-:W0:Y:S01]  /*2300*/  SHFL.BFLY PT, R46, R43, 0x2, 0x1f ;  /* 0x0c401f002b2e7f89 */ /* 0x000e2200000e0000 */
[----:B------:R-:W-:Y:S02]  /*2310*/  FMNMX R48, R39, R40, !PT ;  /* 0x0000002827307209 */ /* 0x000fe40007800000 */
[----:B------:R-:W-:Y:S02]  /*2320*/  FSEL R37, R37, -INF , !P3 ;  /* 0xff80000025257808 */ /* 0x000fe40005800000 */
[----:B------:R-:W-:-:S02]  /*2330*/  FMNMX R48, R41, R48, !PT ;  /* 0x0000003029307209 */ /* 0x000fc40007800000 */
[----:B------:R-:W-:Y:S02]  /*2340*/  ISETP.GT.U32.AND.EX P0, PT, R45, RZ, PT, P0 ;  /* 0x000000ff2d00720c */ /* 0x000fe40003f04100 */
[----:B------:R-:W-:Y:S02]  /*2350*/  FSEL R99, R50, -INF , !P2 ;  /* 0xff80000032637808 */ /* 0x000fe40005000000 */
[----:B------:R-:W-:Y:S02]  /*2360*/  FMNMX R48, R37, R48, !PT ;  /* 0x0000003025307209 */ /* 0x000fe40007800000 */
[----:B------:R-:W-:Y:S02]  /*2370*/  FSEL R103, R51, -INF , !P0 ;  /* 0xff80000033677808 */ /* 0x000fe40004000000 */
[----:B------:R-:W-:Y:S01]  /*2380*/  FMNMX R48, R99, R48, !PT ;  /* 0x0000003063307209 */ /* 0x000fe20007800000 */
[----:B------:R-:W-:Y:S01]  /*2390*/  FMUL R59, R59, c[0x0][0x188] ;  /* 0x000062003b3b7a20 */ /* 0x000fe20000400000 */
[----:B------:R-:W-:-:S02]  /*23a0*/  FSEL R109, R58, -INF , !P1 ;  /* 0xff8000003a6d7808 */ /* 0x000fc40004800000 */
[----:B------:R-:W-:Y:S02]  /*23b0*/  FMNMX R48, R103, R48, !PT ;  /* 0x0000003067307209 */ /* 0x000fe40007800000 */
[----:B------:R-:W-:Y:S02]  /*23c0*/  FSEL R107, R59, -INF , !P6 ;  /* 0xff8000003b6b7808 */ /* 0x000fe40007000000 */
[----:B------:R-:W-:Y:S02]  /*23d0*/  FMNMX R48, R109, R48, !PT ;  /* 0x000000306d307209 */ /* 0x000fe40007800000 */
[----:B0-----:R-:W-:Y:S02]  /*23e0*/  FMNMX R46, R43, R46, !PT ;  /* 0x0000002e2b2e7209 */ /* 0x001fe40007800000 */
[----:B------:R-:W-:-:S03]  /*23f0*/  FMNMX R48, R107, R48, !PT ;  /* 0x000000306b307209 */ /* 0x000fc60007800000 */
[----:B------:R-:W0:Y:S04]  /*2400*/  SHFL.BFLY PT, R43, R46, 0x1, 0x1f ;  /* 0x0c201f002e2b7f89 */ /* 0x000e2800000e0000 */
[----:B------:R-:W1:Y:S01]  /*2410*/  SHFL.BFLY PT, R45, R48, 0x2, 0x1f ;  /* 0x0c401f00302d7f89 */ /* 0x000e6200000e0000 */
[----:B0-----:R-:W-:Y:S02]  /*2420*/  FMNMX R97, R46, R43, !PT ;  /* 0x0000002b2e617209 */ /* 0x001fe40007800000 */
[----:B-1----:R-:W-:-:S05]  /*2430*/  FMNMX R43, R48, R45, !PT ;  /* 0x0000002d302b7209 */ /* 0x002fca0007800000 */
[----:B------:R-:W0:Y:S01]  /*2440*/  SHFL.BFLY PT, R50, R43, 0x1, 0x1f ;  /* 0x0c201f002b327f89 */ /* 0x000e2200000e0000 */
[----:B------:R-:W-:-:S05]  /*2450*/  FMNMX R97, R97, R102, !PT ;  /* 0x0000006661617209 */ /* 0x000fca0007800000 */
[--C-:B------:R-:W-:Y:S02]  /*2460*/  FADD R44, R44, -R97.reuse ;  /* 0x800000612c2c7221 */ /* 0x100fe40000000000 */
[--C-:B------:R-:W-:Y:S02]  /*2470*/  FADD R42, R42, -R97.reuse ;  /* 0x800000612a2a7221 */ /* 0x100fe40000000000 */
[--C-:B------:R-:W-:Y:S02]  /*2480*/  FADD R38, R38, -R97.reuse ;  /* 0x8000006126267221 */ /* 0x100fe40000000000 */
[----:B------:R-:W-:Y:S01]  /*2490*/  FADD R36, R36, -R97 ;  /* 0x8000006124247221 */ /* 0x000fe20000000000 */
[----:B0-----:R-:W-:-:S04]  /*24a0*/  FMNMX R50, R43, R50, !PT ;  /* 0x000000322b327209 */ /* 0x001fc80007800000 */
[----:B------:R-:W-:Y:S01]  /*24b0*/  FMNMX R96, R50, R101, !PT ;  /* 0x0000006532607209 */ /* 0x000fe20007800000 */
[----:B------:R-:W-:-:S04]  /*24c0*/  FMUL R44, R44, 1.4426950216293334961 ;  /* 0x3fb8aa3b2c2c7820 */ /* 0x000fc80000400000 */
[--C-:B------:R-:W-:Y:S02]  /*24d0*/  FADD R39, R39, -R96.reuse ;  /* 0x8000006027277221 */ /* 0x100fe40000000000 */
[----:B------:R-:W-:Y:S01]  /*24e0*/  FADD R37, R37, -R96 ;  /* 0x8000006025257221 */ /* 0x000fe20000000000 */
[----:B----4-:R-:W-:Y:S04]  /*24f0*/  STS.U16 [R4+0x2800], R33 ;  /* 0x0028002104007388 */ /* 0x010fe80000000400 */
[----:B-----5:R0:W-:Y:S04]  /*2500*/  STS.U16 [R4+0x2000], R21 ;  /* 0x0020001504007388 */ /* 0x0201e80000000400 */
[----:B--2---:R-:W-:Y:S04]  /*2510*/  STS.U16 [R4+0x2400], R29 ;  /* 0x0024001d04007388 */ /* 0x004fe80000000400 */
[----:B------:R-:W-:Y:S04]  /*2520*/  STS.U16 [R4+0x2600], R35 ;  /* 0x0026002304007388 */ /* 0x000fe80000000400 */
[----:B------:R-:W-:Y:S04]  /*2530*/  STS.U16 [R4+0x2200], R23 ;  /* 0x0022001704007388 */ /* 0x000fe80000000400 */
[----:B------:R-:W-:Y:S04]  /*2540*/  STS.U16 [R4+0x2a00], R31 ;  /* 0x002a001f04007388 */ /* 0x000fe80000000400 */
[----:B------:R-:W-:Y:S01]  /*2550*/  STS.U16 [R4+0x2e00], R25 ;  /* 0x002e001904007388 */ /* 0x000fe20000000400 */
[----:B0-----:R-:W-:-:S03]  /*2560*/  FADD R21, -R97, R102 ;  /* 0x0000006661157221 */ /* 0x001fc60000000100 */
        /* <DEDUP_REMOVED lines=9> */
[----:B------:R-:W-:Y:S01]  /*2600*/  BAR.SYNC.DEFER_BLOCKING 0x0 ;  /* 0x0000000000007b1d */ /* 0x000fe20000010000 */
[----:B------:R-:W-:-:S05]  /*2610*/  FMUL R21, R21, 1.4426950216293334961 ;  /* 0x3fb8aa3b15157820 */ /* 0x000fca0000400000 */
[----:B------:R0:W1:Y:S01]  /*2620*/  MUFU.EX2 R98, R21 ;  /* 0x0000001500627308 */ /* 0x0000620000000800 */
[----:B------:R-:W-:Y:S02]  /*2630*/  FMUL R42, R42, 1.4426950216293334961 ;  /* 0x3fb8aa3b2a2a7820 */ /* 0x000fe40000400000 */
[----:B------:R-:W-:Y:S02]  /*2640*/  FMUL R38, R38, 1.4426950216293334961 ;  /* 0x3fb8aa3b26267820 */ /* 0x000fe40000400000 */
[----:B------:R-:W-:Y:S02]  /*2650*/  FMUL R36, R36, 1.4426950216293334961 ;  /* 0x3fb8aa3b24247820 */ /* 0x000fe40000400000 */
[----:B0-----:R-:W-:Y:S02]  /*2660*/  FADD R21, -R96, R101 ;  /* 0x0000006560157221 */ /* 0x001fe40000000100 */
[----:B------:R-:W-:Y:S02]  /*2670*/  FMUL R39, R39, 1.4426950216293334961 ;  /* 0x3fb8aa3b27277820 */ /* 0x000fe40000400000 */
[----:B------:R-:W-:-:S02]  /*2680*/  FADD R40, R40, -R96 ;  /* 0x8000006028287221 */ /* 0x000fc40000000000 */
[----:B------:R-:W-:Y:S02]  /*2690*/  FADD R41, R41, -R96 ;  /* 0x8000006029297221 */ /* 0x000fe40000000000 */
[----:B------:R-:W-:Y:S02]  /*26a0*/  FMUL R21, R21, 1.4426950216293334961 ;  /* 0x3fb8aa3b15157820 */ /* 0x000fe40000400000 */
[----:B------:R-:W-:Y:S01]  /*26b0*/  FMUL R37, R37, 1.4426950216293334961 ;  /* 0x3fb8aa3b25257820 */ /* 0x000fe20000400000 */
[----:B------:R0:W-:Y:S01]  /*26c0*/  MUFU.EX2 R106, R44 ;  /* 0x0000002c006a7308 */ /* 0x0001e20000000800 */
[----:B------:R-:W-:Y:S01]  /*26d0*/  FMUL R108, R40, 1.4426950216293334961 ;  /* 0x3fb8aa3b286c7820 */ /* 0x000fe20000400000 */
[----:B------:R-:W-:Y:S01]  /*26e0*/  LDSM.16.M88.4 R32, [R19+0x2600] ;  /* 0x002600001320783b */ /* 0x000fe20000000200 */
[----:B------:R-:W-:-:S03]  /*26f0*/  FMUL R110, R41, 1.4426950216293334961 ;  /* 0x3fb8aa3b296e7820 */ /* 0x000fc60000400000 */
[----:B------:R-:W-:Y:S02]  /*2700*/  LDSM.16.M88.4 R28, [R19+0x2800] ;  /* 0x00280000131c783b */ /* 0x000fe40000000200 */
[----:B------:R2:W3:Y:S02]  /*2710*/  MUFU.EX2 R105, R42 ;  /* 0x0000002a00697308 */ /* 0x0004e40000000800 */
[----:B0-----:R-:W0:Y:S04]  /*2720*/  LDSM.16.M88.4 R44, [R19+0x2000] ;  /* 0x00200000132c783b */ /* 0x001e280000000200 */
[----:B------:R-:W-:Y:S02]  /*2730*/  LDSM.16.M88.4 R24, [R19+0x2a00] ;  /* 0x002a00001318783b */ /* 0x000fe40000000200 */
[----:B------:R-:W-:Y:S02]  /*2740*/  MUFU.EX2 R104, R38 ;  /* 0x0000002600687308 */ /* 0x000fe40000000800 */
[----:B--2---:R-:W2:Y:S04]  /*2750*/  LDSM.16.M88.4 R40, [R19+0x2200] ;  /* 0x002200001328783b */ /* 0x004ea80000000200 */
[----:B------:R-:W-:Y:S02]  /*2760*/  LDSM.16.M88.4 R48, [R19+0x2e00] ;  /* 0x002e00001330783b */ /* 0x000fe40000000200 */
[----:B------:R-:W4:Y:S08]  /*2770*/  MUFU.EX2 R111, R36 ;  /* 0x00000024006f7308 */ /* 0x000f300000000800 */
[----:B------:R-:W-:Y:S08]  /*2780*/  MUFU.EX2 R113, R39 ;  /* 0x0000002700717308 */ /* 0x000ff00000000800 */
[----:B------:R5:W0:Y:S08]  /*2790*/  MUFU.EX2 R102, R21 ;  /* 0x0000001500667308 */ /* 0x000a300000000800 */
[----:B------:R0:W-:Y:S01]  /*27a0*/  MUFU.EX2 R101, R37 ;  /* 0x0000002500657308 */ /* 0x0001e20000000800 */
[----:B-----5:R-:W-:Y:S04]  /*27b0*/  LDSM.16.M88.4 R20, [R19+0x2c00] ;  /* 0x002c00001314783b */ /* 0x020fe80000000200 */
[----:B0-----:R-:W0:Y:S03]  /*27c0*/  LDSM.16.M88.4 R36, [R19+0x2400] ;  /* 0x002400001324783b */ /* 0x001e260000000200 */
[----:B------:R-:W5:Y:S08]  /*27d0*/  MUFU.EX2 R108, R108 ;  /* 0x0000006c006c7308 */ /* 0x000f700000000800 */
[----:B------:R-:W2:Y:S01]  /*27e0*/  MUFU.EX2 R110, R110 ;  /* 0x0000006e006e7308 */ /* 0x000ea20000000800 */
[C---:B-1----:R-:W-:Y:S01]  /*27f0*/  FMUL R84, R98.reuse, R84 ;  /* 0x0000005462547220 */ /* 0x042fe20000400000 */
[----:B---3--:R-:W-:Y:S01]  /*2800*/  F2FP.PACK_AB R56, R105, R106 ;  /* 0x0000006a6938723e */ /* 0x008fe200000000ff */
[----:B------:R-:W-:Y:S01]  /*2810*/  FMUL R85, R98, R85 ;  /* 0x0000005562557220 */ /* 0x000fe20000400000 */
[----:B----4-:R-:W-:Y:S01]  /*2820*/  F2FP.PACK_AB R58, R111, R104 ;  /* 0x000000686f3a723e */ /* 0x010fe200000000ff */
[----:B------:R-:W-:-:S02]  /*2830*/  FMUL R86, R102, R86 ;  /* 0x0000005666567220 */ /* 0x000fc40000400000 */
[----:B------:R-:W-:Y:S01]  /*2840*/  FMUL R87, R102, R87 ;  /* 0x0000005766577220 */ /* 0x000fe20000400000 */
[----:B-----5:R-:W-:Y:S01]  /*2850*/  F2FP.PACK_AB R57, R108, R113 ;  /* 0x000000716c39723e */ /* 0x020fe200000000ff */
[C---:B------:R-:W-:Y:S02]  /*2860*/  FMUL R80, R98.reuse, R80 ;  /* 0x0000005062507220 */ /* 0x040fe40000400000 */
[----:B------:R-:W-:Y:S02]  /*2870*/  FMUL R81, R98, R81 ;  /* 0x0000005162517220 */ /* 0x000fe40000400000 */
[C---:B------:R-:W-:Y:S02]  /*2880*/  FMUL R82, R102.reuse, R82 ;  /* 0x0000005266527220 */ /* 0x040fe40000400000 */
[----:B------:R-:W-:Y:S01]  /*2890*/  FMUL R83, R102, R83 ;  /* 0x0000005366537220 */ /* 0x000fe20000400000 */
[----:B--2---:R-:W-:Y:S01]  /*28a0*/  F2FP.PACK_AB R59, R101, R110 ;  /* 0x0000006e653b723e */ /* 0x004fe200000000ff */
[----:B------:R-:W-:-:S02]  /*28b0*/  FMUL R76, R98, R76 ;  /* 0x0000004c624c7220 */ /* 0x000fc40000400000 */
[----:B------:R-:W-:Y:S02]  /*28c0*/  FMUL R77, R98, R77 ;  /* 0x0000004d624d7220 */ /* 0x000fe40000400000 */
[C---:B------:R-:W-:Y:S02]  /*28d0*/  FMUL R78, R102.reuse, R78 ;  /* 0x0000004e664e7220 */ /* 0x040fe40000400000 */
[----:B------:R-:W-:Y:S02]  /*28e0*/  FMUL R79, R102, R79 ;  /* 0x0000004f664f7220 */ /* 0x000fe40000400000 */
[C---:B------:R-:W-:Y:S02]  /*28f0*/  FMUL R72, R98.reuse, R72 ;  /* 0x0000004862487220 */ /* 0x040fe40000400000 */
[----:B------:R-:W-:Y:S02]  /*2900*/  FMUL R73, R98, R73 ;  /* 0x0000004962497220 */ /* 0x000fe40000400000 */
        /* <DEDUP_REMOVED lines=18> */
[----:B------:R-:W-:-:S02]  /*2a30*/  FADD R92, R92, -R97 ;  /* 0x800000615c5c7221 */ /* 0x000fc40000000000 */
[--C-:B------:R-:W-:Y:S01]  /*2a40*/  FADD R99, R99, -R96.reuse ;  /* 0x8000006063637221 */ /* 0x100fe20000000000 */
[----:B------:R-:W-:Y:S01]  /*2a50*/  HMMA.16816.F32 R84, R56, R44, R84 ;  /* 0x0000002c3854723c */ /* 0x000fe20000001854 */
[----:B------:R-:W-:Y:S02]  /*2a60*/  FADD R93, R93, -R97 ;  /* 0x800000615d5d7221 */ /* 0x000fe40000000000 */
[----:B------:R-:W-:-:S05]  /*2a70*/  FADD R103, R103, -R96 ;  /* 0x8000006067677221 */ /* 0x000fca0000000000 */
[----:B------:R-:W-:Y:S01]  /*2a80*/  HMMA.16816.F32 R80, R56, R40, R80 ;  /* 0x000000283850723c */ /* 0x000fe20000001850 */
[----:B------:R-:W-:-:S07]  /*2a90*/  FADD R109, R109, -R96 ;  /* 0x800000606d6d7221 */ /* 0x000fce0000000000 */
[----:B0-----:R-:W-:Y:S01]  /*2aa0*/  HMMA.16816.F32 R76, R56, R36, R76 ;  /* 0x00000024384c723c */ /* 0x001fe2000000184c */
[----:B------:R-:W-:-:S07]  /*2ab0*/  FADD R94, R94, -R97 ;  /* 0x800000615e5e7221 */ /* 0x000fce0000000000 */
[C---:B------:R-:W-:Y:S08]  /*2ac0*/  HMMA.16816.F32 R72, R56.reuse, R32, R72 ;  /* 0x000000203848723c */ /* 0x040ff00000001848 */
[C---:B------:R-:W-:Y:S08]  /*2ad0*/  HMMA.16816.F32 R68, R56.reuse, R28, R68 ;  /* 0x0000001c3844723c */ /* 0x040ff00000001844 */
[----:B------:R-:W-:Y:S01]  /*2ae0*/  HMMA.16816.F32 R64, R56, R24, R64 ;  /* 0x000000183840723c */ /* 0x000fe20000001840 */
[----:B------:R-:W-:-:S07]  /*2af0*/  FMUL R29, R93, 1.4426950216293334961 ;  /* 0x3fb8aa3b5d1d7820 */ /* 0x000fce0000400000 */
[----:B------:R-:W-:Y:S01]  /*2b00*/  HMMA.16816.F32 R60, R56, R20, R60 ;  /* 0x00000014383c723c */ /* 0x000fe2000000183c */
[----:B------:R-:W-:-:S07]  /*2b10*/  FMUL R28, R103, 1.4426950216293334961 ;  /* 0x3fb8aa3b671c7820 */ /* 0x000fce0000400000 */
[----:B------:R-:W-:Y:S07]  /*2b20*/  HMMA.16816.F32 R52, R56, R48, R52 ;  /* 0x000000303834723c */ /* 0x000fee0000001834 */
[----:B------:R-:W-:Y:S02]  /*2b30*/  FMUL R56, R92, 1.4426950216293334961 ;  /* 0x3fb8aa3b5c387820 */ /* 0x000fe40000400000 */
[----:B------:R-:W-:-:S04]  /*2b40*/  FMUL R57, R99, 1.4426950216293334961 ;  /* 0x3fb8aa3b63397820 */ /* 0x000fc80000400000 */
[----:B------:R-:W0:Y:S01]  /*2b50*/  MUFU.EX2 R56, R56 ;  /* 0x0000003800387308 */ /* 0x000e220000000800 */
[----:B------:R-:W-:Y:S02]  /*2b60*/  FMUL R59, R109, 1.4426950216293334961 ;  /* 0x3fb8aa3b6d3b7820 */ /* 0x000fe40000400000 */
[----:B------:R-:W-:Y:S02]  /*2b70*/  FMUL R58, R94, 1.4426950216293334961 ;  /* 0x3fb8aa3b5e3a7820 */ /* 0x000fe40000400000 */
[----:B------:R-:W-:-:S03]  /*2b80*/  FADD R95, R95, -R97 ;  /* 0x800000615f5f7221 */ /* 0x000fc60000000000 */
[----:B------:R-:W1:Y:S01]  /*2b90*/  MUFU.EX2 R57, R57 ;  /* 0x0000003900397308 */ /* 0x000e620000000800 */
[----:B------:R-:W-:Y:S02]  /*2ba0*/  FADD R105, R106, R105 ;  /* 0x000000696a697221 */ /* 0x000fe40000000000 */
[----:B------:R-:W-:Y:S02]  /*2bb0*/  FADD R113, R113, R108 ;  /* 0x0000006c71717221 */ /* 0x000fe40000000000 */
[----:B------:R-:W-:-:S03]  /*2bc0*/  FADD R107, R107, -R96 ;  /* 0x800000606b6b7221 */ /* 0x000fc60000000000 */
[----:B------:R-:W2:Y:S01]  /*2bd0*/  MUFU.EX2 R29, R29 ;  /* 0x0000001d001d7308 */ /* 0x000ea20000000800 */
[----:B------:R-:W-:Y:S02]  /*2be0*/  FMUL R33, R95, 1.4426950216293334961 ;  /* 0x3fb8aa3b5f217820 */ /* 0x000fe40000400000 */
[----:B------:R-:W-:-:S05]  /*2bf0*/  FADD R104, R104, R105 ;  /* 0x0000006968687221 */ /* 0x000fca0000000000 */
[----:B------:R-:W3:Y:S01]  /*2c00*/  MUFU.EX2 R28, R28 ;  /* 0x0000001c001c7308 */ /* 0x000ee20000000800 */
[----:B------:R-:W-:Y:S02]  /*2c10*/  FADD R110, R110, R113 ;  /* 0x000000716e6e7221 */ /* 0x000fe40000000000 */
[----:B------:R-:W-:Y:S02]  /*2c20*/  FMUL R107, R107, 1.4426950216293334961 ;  /* 0x3fb8aa3b6b6b7820 */ /* 0x000fe40000400000 */
[----:B------:R-:W-:-:S03]  /*2c30*/  FADD R111, R111, R104 ;  /* 0x000000686f6f7221 */ /* 0x000fc60000000000 */
[----:B------:R-:W-:Y:S01]  /*2c40*/  MUFU.EX2 R59, R59 ;  /* 0x0000003b003b7308 */ /* 0x000fe20000000800 */
[----:B------:R-:W-:-:S07]  /*2c50*/  FADD R110, R101, R110 ;  /* 0x0000006e656e7221 */ /* 0x000fce0000000000 */
[----:B------:R-:W4:Y:S01]  /*2c60*/  MUFU.EX2 R58, R58 ;  /* 0x0000003a003a7308 */ /* 0x000f220000000800 */
[----:B0-----:R-:W-:Y:S02]  /*2c70*/  FADD R20, R56, R111 ;  /* 0x0000006f38147221 */ /* 0x001fe40000000000 */
[----:B-1----:R-:W-:-:S05]  /*2c80*/  FADD R25, R57, R110 ;  /* 0x0000006e39197221 */ /* 0x002fca0000000000 */
[----:B------:R-:W0:Y:S01]  /*2c90*/  MUFU.EX2 R32, R107 ;  /* 0x0000006b00207308 */ /* 0x000e220000000800 */
[----:B--2---:R-:W-:-:S07]  /*2ca0*/  FADD R21, R29, R20 ;  /* 0x000000141d157221 */ /* 0x004fce0000000000 */
[----:B------:R-:W1:Y:S01]  /*2cb0*/  MUFU.EX2 R33, R33 ;  /* 0x0000002100217308 */ /* 0x000e620000000800 */
[----:B---3--:R-:W-:Y:S02]  /*2cc0*/  FADD R20, R28, R25 ;  /* 0x000000191c147221 */ /* 0x008fe40000000000 */
[----:B----4-:R-:W-:Y:S02]  /*2cd0*/  FADD R24, R58, R21 ;  /* 0x000000153a187221 */ /* 0x010fe40000000000 */
[----:B------:R-:W-:-:S04]  /*2ce0*/  FADD R25, R59, R20 ;  /* 0x000000143b197221 */ /* 0x000fc80000000000 */
[----:B0-----:R-:W-:Y:S02]  /*2cf0*/  FADD R25, R32, R25 ;  /* 0x0000001920197221 */ /* 0x001fe40000000000 */
[----:B-1----:R-:W-:-:S03]  /*2d00*/  FADD R24, R33, R24 ;  /* 0x0000001821187221 */ /* 0x002fc60000000000 */
[----:B------:R-:W0:Y:S04]  /*2d10*/  SHFL.BFLY PT, R20, R25, 0x2, 0x1f ;  /* 0x0c401f0019147f89 */ /* 0x000e2800000e0000 */
[----:B------:R-:W1:Y:S01]  /*2d20*/  SHFL.BFLY PT, R21, R24, 0x2, 0x1f ;  /* 0x0c401f0018157f89 */ /* 0x000e6200000e0000 */
[----:B------:R-:W-:Y:S01]  /*2d30*/  UIADD3 UR4, UP0, UR4, 0x20, URZ ;  /* 0x0000002004047890 */ /* 0x000fe2000ff1e03f */
[----:B------:R-:W-:Y:S02]  /*2d40*/  F2FP.PACK_AB R56, R29, R56 ;  /* 0x000000381d38723e */ /* 0x000fe400000000ff */
[----:B------:R-:W-:Y:S02]  /*2d50*/  F2FP.PACK_AB R57, R28, R57 ;  /* 0x000000391c39723e */ /* 0x000fe400000000ff */
[----:B------:R-:W-:-:S02]  /*2d60*/  F2FP.PACK_AB R58, R33, R58 ;  /* 0x0000003a213a723e */ /* 0x000fc400000000ff */
[----:B------:R-:W-:Y:S01]  /*2d70*/  F2FP.PACK_AB R59, R32, R59 ;  /* 0x0000003b203b723e */ /* 0x000fe200000000ff */
[----:B------:R-:W-:Y:S01]  /*2d80*/  UIADD3.X UR5, URZ, UR5, URZ, UP0, !UPT ;  /* 0x000000053f057290 */ /* 0x000fe200087fe43f */
[----:B0-----:R-:W-:Y:S02]  /*2d90*/  FADD R25, R25, R20 ;  /* 0x0000001419197221 */ /* 0x001fe40000000000 */
[----:B-1----:R-:W-:-:S03]  /*2da0*/  FADD R21, R24, R21 ;  /* 0x0000001518157221 */ /* 0x002fc60000000000 */
[----:B------:R-:W0:Y:S04]  /*2db0*/  SHFL.BFLY PT, R24, R25, 0x1, 0x1f ;  /* 0x0c201f0019187f89 */ /* 0x000e2800000e0000 */
[----:B------:R-:W1:Y:S01]  /*2dc0*/  SHFL.BFLY PT, R20, R21, 0x1, 0x1f ;  /* 0x0c201f0015147f89 */ /* 0x000e6200000e0000 */
[----:B------:R-:W-:Y:S01]  /*2dd0*/  HMMA.16816.F32 R60, R56, R22, R60 ;  /* 0x00000016383c723c */ /* 0x000fe2000000183c */
[----:B------:R-:W-:-:S06]  /*2de0*/  ISETP.LE.U32.AND P0, PT, R10, UR4, PT ;  /* 0x000000040a007c0c */ /* 0x000fcc000bf03070 */
[----:B------:R-:W-:-:S05]  /*2df0*/  IMAD.U32 R23, RZ, RZ, UR5 ;  /* 0x00000005ff177e24 */ /* 0x000fca000f8e00ff */
[----:B------:R-:W-:Y:S01]  /*2e00*/  ISETP.GE.U32.AND.EX P0, PT, R23, RZ, PT, P0 ;  /* 0x000000ff1700720c */ /* 0x000fe20003f06100 */
[----:B------:R-:W-:Y:S01]  /*2e10*/  IMAD.MOV.U32 R22, RZ, RZ, 0x20 ;  /* 0x00000020ff167424 */ /* 0x000fe200078e00ff */
[----:B------:R-:W-:Y:S01]  /*2e20*/  HMMA.16816.F32 R84, R56, R46, R84 ;  /* 0x0000002e3854723c */ /* 0x000fe20000001854 */
[----:B0-----:R-:W-:-:S07]  /*2e30*/  FADD R24, R25, R24 ;  /* 0x0000001819187221 */ /* 0x001fce0000000000 */
[----:B------:R-:W-:Y:S01]  /*2e40*/  HMMA.16816.F32 R80, R56, R42, R80 ;  /* 0x0000002a3850723c */ /* 0x000fe20000001850 */
[----:B-1----:R-:W-:Y:S02]  /*2e50*/  FADD R20, R21, R20 ;  /* 0x0000001415147221 */ /* 0x002fe40000000000 */
[----:B------:R-:W-:Y:S01]  /*2e60*/  FFMA R89, R102, R89, R24 ;  /* 0x0000005966597223 */ /* 0x000fe20000000018 */
[----:B------:R-:W-:Y:S01]  /*2e70*/  MOV R102, R97 ;  /* 0x0000006100667202 */ /* 0x000fe20000000f00 */
[----:B------:R-:W-:-:S03]  /*2e80*/  IMAD R8, R22, c[0x0][0x1b4], R8 ;  /* 0x00006d0016087a24 */ /* 0x000fc600078e0208 */
[----:B------:R-:W-:Y:S01]  /*2e90*/  HMMA.16816.F32 R76, R56, R38, R76 ;  /* 0x00000026384c723c */ /* 0x000fe2000000184c */
[----:B------:R-:W-:Y:S02]  /*2ea0*/  IMAD R17, R22, c[0x0][0x1a4], R17 ;  /* 0x0000690016117a24 */ /* 0x000fe400078e0211 */
[----:B------:R-:W-:Y:S02]  /*2eb0*/  FFMA R11, R98, R11, R20 ;  /* 0x0000000b620b7223 */ /* 0x000fe40000000014 */
[----:B------:R-:W-:-:S03]  /*2ec0*/  IMAD.MOV.U32 R101, RZ, RZ, R96 ;  /* 0x000000ffff657224 */ /* 0x000fc600078e0060 */
[C---:B------:R-:W-:Y:S08]  /*2ed0*/  HMMA.16816.F32 R72, R56.reuse, R34, R72 ;  /* 0x000000223848723c */ /* 0x040ff00000001848 */
[C---:B------:R-:W-:Y:S08]  /*2ee0*/  HMMA.16816.F32 R68, R56.reuse, R30, R68 ;  /* 0x0000001e3844723c */ /* 0x040ff00000001844 */
[C---:B------:R-:W-:Y:S08]  /*2ef0*/  HMMA.16816.F32 R64, R56.reuse, R26, R64 ;  /* 0x0000001a3840723c */ /* 0x040ff00000001840 */
[----:B------:R-:W-:Y:S01]  /*2f00*/  HMMA.16816.F32 R52, R56, R50, R52 ;  /* 0x000000323834723c */ /* 0x000fe20000001834 */
[----:B------:R-:W-:Y:S01]  /*2f10*/  @P0 CALL.REL.NOINC `(.L_x_0) ;  /* 0x0000001000000944 */ /* 0x000fe20003c00000 */
[----:B------:R-:W-:Y:S06]  /*2f20*/  BRA `(.L_x_1) ;  /* 0xffffe81000007947 */ /* 0x000fec000383ffff */
.L_x_0:
[----:B------:R-:W-:Y:S01]  /*2f30*/  IMAD.MOV.U32 R19, RZ, RZ, R11 ;  /* 0x000000ffff137224 */ /* 0x000fe200078e000b */
[C---:B------:R-:W-:Y:S01]  /*2f40*/  FSETP.GEU.AND P3, PT, R89.reuse, 1.175494350822287508e-38, PT ;  /* 0x008000005900780b */ /* 0x040fe20003f6e000 */
[----:B------:R-:W-:Y:S01]  /*2f50*/  FMUL R25, R89, 8388608 ;  /* 0x4b00000059197820 */ /* 0x000fe20000400000 */
[----:B------:R-:W-:Y:S01]  /*2f60*/  SHF.R.U32.HI R10, RZ, 0x1, R0 ;  /* 0x00000001ff0a7819 */ /* 0x000fe20000011600 */
[C---:B------:R-:W-:Y:S01]  /*2f70*/  FMUL R24, R19.reuse, 8388608 ;  /* 0x4b00000013187820 */ /* 0x040fe20000400000 */
[----:B------:R-:W-:Y:S01]  /*2f80*/  FSETP.GEU.AND P2, PT, R19, 1.175494350822287508e-38, PT ;  /* 0x008000001300780b */ /* 0x000fe20003f4e000 */
[C---:B------:R-:W-:Y:S01]  /*2f90*/  IMAD.SHL.U32 R8, R0.reuse, 0x4, RZ ;  /* 0x0000000400087824 */ /* 0x040fe200078e00ff */
[----:B------:R-:W-:Y:S01]  /*2fa0*/  SHF.L.U32 R7, R0, 0x8, RZ ;  /* 0x0000000800077819 */ /* 0x000fe200000006ff */
[----:B------:R-:W-:Y:S01]  /*2fb0*/  IMAD R6, R2, c[0x0][0x1c0], RZ ;  /* 0x0000700002067a24 */ /* 0x000fe200078e02ff */
[----:B------:R-:W-:Y:S01]  /*2fc0*/  FSEL R24, R24, R19, !P2 ;  /* 0x0000001318187208 */ /* 0x000fe20005000000 */
[----:B------:R-:W-:Y:S01]  /*2fd0*/  IMAD R11, R90, c[0x0][0x1c4], RZ ;  /* 0x000071005a0b7a24 */ /* 0x000fe200078e02ff */
[----:B------:R-:W-:Y:S01]  /*2fe0*/  FSEL R25, R25, R89, !P3 ;  /* 0x0000005919197208 */ /* 0x000fe20005800000 */
[----:B------:R-:W-:Y:S01]  /*2ff0*/  BAR.SYNC.DEFER_BLOCKING 0x0 ;  /* 0x0000000000007b1d */ /* 0x000fe20000010000 */
[----:B------:R-:W-:Y:S01]  /*3000*/  IADD3 R4, R24, -0x3f3504f3, RZ ;  /* 0xc0cafb0d18047810 */ /* 0x000fe20007ffe0ff */
[C---:B------:R-:W-:Y:S01]  /*3010*/  IMAD.SHL.U32 R15, R11.reuse, 0x2, RZ ;  /* 0x000000020b0f7824 */ /* 0x040fe200078e00ff */
[----:B------:R-:W-:Y:S01]  /*3020*/  LOP3.LUT R14, R14, 0x38, RZ, 0xc0, !PT ;  /* 0x000000380e0e7812 */ /* 0x000fe200078ec0ff */
[----:B------:R-:W-:Y:S01]  /*3030*/  IMAD.HI R11, R11, 0x2, RZ ;  /* 0x000000020b0b7827 */ /* 0x000fe200078e02ff */
[----:B------:R-:W-:-:S02]  /*3040*/  LOP3.LUT R17, R8, 0xc0, RZ, 0xc0, !PT ;  /* 0x000000c008117812 */ /* 0x000fc400078ec0ff */
[----:B------:R-:W-:Y:S01]  /*3050*/  LOP3.LUT R16, R10, 0x4, RZ, 0xc0, !PT ;  /* 0x000000040a107812 */ /* 0x000fe200078ec0ff */
[----:B------:R-:W-:Y:S01]  /*3060*/  IMAD.SHL.U32 R10, R6, 0x2, RZ ;  /* 0x00000002060a7824 */ /* 0x000fe200078e00ff */
[----:B------:R-:W-:Y:S01]  /*3070*/  LOP3.LUT R5, R4, 0xff800000, RZ, 0xc0, !PT ;  /* 0xff80000004057812 */ /* 0x000fe200078ec0ff */
[----:B------:R-:W-:Y:S01]  /*3080*/  IMAD R91, R100, 0x2, R91 ;  /* 0x00000002645b7824 */ /* 0x000fe200078e025b */
[----:B------:R-:W-:Y:S02]  /*3090*/  LOP3.LUT R9, R7, 0x1800, RZ, 0xc0, !PT ;  /* 0x0000180007097812 */ /* 0x000fe400078ec0ff */
[----:B------:R-:W-:Y:S01]  /*30a0*/  IADD3 R4, R25, -0x3f3504f3, RZ ;  /* 0xc0cafb0d19047810 */ /* 0x000fe20007ffe0ff */
[----:B------:R-:W0:Y:S01]  /*30b0*/  I2F R7, R5 ;  /* 0x0000000500077306 */ /* 0x000e220000201400 */
[----:B------:R-:W-:Y:S01]  /*30c0*/  IADD3 R14, R16, R14, R17 ;  /* 0x0000000e100e7210 */ /* 0x000fe20007ffe011 */
[----:B------:R-:W-:Y:S01]  /*30d0*/  IMAD.SHL.U32 R17, R91, 0x4, RZ ;  /* 0x000000045b117824 */ /* 0x000fe200078e00ff */
[----:B------:R-:W-:-:S02]  /*30e0*/  LEA R16, R12, R9, 0x5 ;  /* 0x000000090c107211 */ /* 0x000fc400078e28ff */
[----:B------:R-:W-:Y:S01]  /*30f0*/  LOP3.LUT R8, R4, 0xff800000, RZ, 0xc0, !PT ;  /* 0xff80000004087812 */ /* 0x000fe200078ec0ff */
[C---:B------:R-:W-:Y:S01]  /*3100*/  IMAD.SHL.U32 R4, R0.reuse, 0x400, RZ ;  /* 0x0000040000047824 */ /* 0x040fe200078e00ff */
[----:B------:R-:W-:Y:S01]  /*3110*/  IADD3 R12, P4, P5, R15, c[0x0][0x178], R10 ;  /* 0x00005e000f0c7a10 */ /* 0x000fe20007d9e00a */
[C---:B------:R-:W-:Y:S01]  /*3120*/  IMAD.SHL.U32 R10, R0.reuse, 0x10, RZ ;  /* 0x00000010000a7824 */ /* 0x040fe200078e00ff */
[C---:B------:R-:W-:Y:S01]  /*3130*/  FSETP.GT.AND P1, PT, |R89|.reuse, 8.50705917302346158658e+37, PT ;  /* 0x7e8000005900780b */ /* 0x040fe20003f24200 */
[----:B------:R1:W-:Y:S01]  /*3140*/  I2F R9, R8 ;  /* 0x0000000800097306 */ /* 0x0003e20000201400 */
[----:B------:R-:W-:Y:S01]  /*3150*/  LOP3.LUT P0, RZ, R0, 0x40, RZ, 0xc0, !PT ;  /* 0x0000004000ff7812 */ /* 0x000fe2000780c0ff */
[----:B------:R-:W-:Y:S01]  /*3160*/  IMAD.HI R0, R6, 0x2, RZ ;  /* 0x0000000206007827 */ /* 0x000fe200078e02ff */
[----:B------:R-:W-:Y:S02]  /*3170*/  FSEL R6, RZ, -23, P3 ;  /* 0xc1b80000ff067808 */ /* 0x000fe40001800000 */
[----:B------:R-:W-:-:S02]  /*3180*/  FSETP.GEU.AND P3, PT, |R89|, 1.175494350822287508e-38, PT ;  /* 0x008000005900780b */ /* 0x000fc40003f6e200 */
[----:B------:R-:W-:Y:S02]  /*3190*/  LOP3.LUT R15, R4, 0x1800, RZ, 0xc0, !PT ;  /* 0x00001800040f7812 */ /* 0x000fe400078ec0ff */
[----:B------:R-:W-:Y:S01]  /*31a0*/  FSEL R4, RZ, -23, P2 ;  /* 0xc1b80000ff047808 */ /* 0x000fe20001000000 */
[----:B-1----:R-:W-:Y:S01]  /*31b0*/  IMAD.IADD R8, R25, 0x1, -R8 ;  /* 0x0000000119087824 */ /* 0x002fe200078e0a08 */
[----:B------:R-:W-:Y:S01]  /*31c0*/  FSETP.GT.AND P2, PT, |R19|, 8.50705917302346158658e+37, PT ;  /* 0x7e8000001300780b */ /* 0x000fe20003f44200 */
[----:B------:R-:W-:Y:S01]  /*31d0*/  @P1 FMUL R89, R89, 0.25 ;  /* 0x3e80000059591820 */ /* 0x000fe20000400000 */
[----:B------:R-:W-:Y:S01]  /*31e0*/  IADD3.X R0, R11, c[0x0][0x17c], R0, P4, P5 ;  /* 0x00005f000b007a10 */ /* 0x000fe200027ea400 */
[----:B0-----:R-:W-:Y:S01]  /*31f0*/  FFMA.FTZ R26, R7, 1.1920928955078125e-07, R4 ;  /* 0x34000000071a7823 */ /* 0x001fe20000010004 */
[----:B------:R-:W-:Y:S01]  /*3200*/  LOP3.LUT R47, R16, R17, RZ, 0x3c, !PT ;  /* 0x00000011102f7212 */ /* 0x000fe200078e3cff */
[----:B------:R-:W-:Y:S01]  /*3210*/  @P1 FMUL R55, R55, 0.25 ;  /* 0x3e80000037371820 */ /* 0x000fe20000400000 */
[----:B------:R-:W-:Y:S01]  /*3220*/  LOP3.LUT R15, R15, 0x7f0, R10, 0xf8, !PT ;  /* 0x000007f00f0f7812 */ /* 0x000fe200078ef80a */
[----:B------:R-:W-:Y:S01]  /*3230*/  @!P3 FMUL R89, R89, 16777216 ;  /* 0x4b8000005959b820 */ /* 0x000fe20000400000 */
[----:B------:R-:W-:Y:S01]  /*3240*/  IADD3 R5, R24, -R5, RZ ;  /* 0x8000000518057210 */ /* 0x000fe20007ffe0ff */
[----:B------:R-:W-:Y:S01]  /*3250*/  @P1 FMUL R54, R54, 0.25 ;  /* 0x3e80000036361820 */ /* 0x000fe20000400000 */
[----:B------:R-:W-:Y:S01]  /*3260*/  LOP3.LUT R13, R13, 0xf8, RZ, 0xc0, !PT ;  /* 0x000000f80d0d7812 */ /* 0x000fe200078ec0ff */
[----:B------:R-:W-:Y:S01]  /*3270*/  @P1 FMUL R63, R63, 0.25 ;  /* 0x3e8000003f3f1820 */ /* 0x000fe20000400000 */
[----:B------:R-:W0:Y:S01]  /*3280*/  MUFU.RCP R4, R89 ;  /* 0x0000005900047308 */ /* 0x000e220000001000 */
[----:B------:R-:W-:-:S02]  /*3290*/  @P1 FMUL R62, R62, 0.25 ;  /* 0x3e8000003e3e1820 */ /* 0x000fc40000400000 */
[----:B------:R-:W-:Y:S02]  /*32a0*/  @P1 FMUL R67, R67, 0.25 ;  /* 0x3e80000043431820 */ /* 0x000fe40000400000 */
[----:B------:R-:W-:Y:S02]  /*32b0*/  @P1 FMUL R66, R66, 0.25 ;  /* 0x3e80000042421820 */ /* 0x000fe40000400000 */
[----:B------:R-:W-:Y:S02]  /*32c0*/  @P1 FMUL R71, R71, 0.25 ;  /* 0x3e80000047471820 */ /* 0x000fe40000400000 */
[----:B------:R-:W-:Y:S02]  /*32d0*/  @P1 FMUL R70, R70, 0.25 ;  /* 0x3e80000046461820 */ /* 0x000fe40000400000 */
[----:B------:R-:W-:Y:S02]  /*32e0*/  @P1 FMUL R75, R75, 0.25 ;  /* 0x3e8000004b4b1820 */ /* 0x000fe40000400000 */
[----:B------:R-:W-:-:S02]  /*32f0*/  @P1 FMUL R74, R74, 0.25 ;  /* 0x3e8000004a4a1820 */ /* 0x000fc40000400000 */
[----:B------:R-:W-:Y:S02]  /*3300*/  @P1 FMUL R79, R79, 0.25 ;  /* 0x3e8000004f4f1820 */ /* 0x000fe40000400000 */
[----:B------:R-:W-:Y:S02]  /*3310*/  @P1 FMUL R78, R78, 0.25 ;  /* 0x3e8000004e4e1820 */ /* 0x000fe40000400000 */
[----:B------:R-:W-:Y:S02]  /*3320*/  @P1 FMUL R83, R83, 0.25 ;  /* 0x3e80000053531820 */ /* 0x000fe40000400000 */
[----:B------:R-:W-:Y:S02]  /*3330*/  @P1 FMUL R82, R82, 0.25 ;  /* 0x3e80000052521820 */ /* 0x000fe40000400000 */
[----:B------:R-:W-:Y:S02]  /*3340*/  @P1 FMUL R87, R87, 0.25 ;  /* 0x3e80000057571820 */ /* 0x000fe40000400000 */
[----:B------:R-:W-:Y:S01]  /*3350*/  @P1 FMUL R86, R86, 0.25 ;  /* 0x3e80000056561820 */ /* 0x000fe20000400000 */
[C---:B------:R-:W-:Y:S01]  /*3360*/  FSETP.GEU.AND P1, PT, |R19|.reuse, 1.175494350822287508e-38, PT ;  /* 0x008000001300780b */ /* 0x040fe20003f2e200 */
[----:B------:R-:W-:-:S02]  /*3370*/  @P2 FMUL R19, R19, 0.25 ;  /* 0x3e80000013132820 */ /* 0x000fc40000400000 */
[----:B------:R-:W-:Y:S02]  /*3380*/  @!P3 FMUL R55, R55, 16777216 ;  /* 0x4b8000003737b820 */ /* 0x000fe40000400000 */
[----:B------:R-:W-:Y:S02]  /*3390*/  @!P3 FMUL R54, R54, 16777216 ;  /* 0x4b8000003636b820 */ /* 0x000fe40000400000 */
[----:B------:R-:W-:Y:S02]  /*33a0*/  @!P3 FMUL R63, R63, 16777216 ;  /* 0x4b8000003f3fb820 */ /* 0x000fe40000400000 */
[----:B------:R-:W-:Y:S02]  /*33b0*/  @!P3 FMUL R62, R62, 16777216 ;  /* 0x4b8000003e3eb820 */ /* 0x000fe40000400000 */
[----:B------:R-:W-:Y:S02]  /*33c0*/  @!P3 FMUL R67, R67, 16777216 ;  /* 0x4b8000004343b820 */ /* 0x000fe40000400000 */
[----:B------:R-:W-:-:S02]  /*33d0*/  @!P3 FMUL R66, R66, 16777216 ;  /* 0x4b8000004242b820 */ /* 0x000fc40000400000 */
        /* <DEDUP_REMOVED lines=9> */
[----:B------:R-:W-:Y:S01]  /*3470*/  @!P3 FMUL R86, R86, 16777216 ;  /* 0x4b8000005656b820 */ /* 0x000fe20000400000 */
[----:B------:R-:W-:Y:S01]  /*3480*/  ISETP.GE.U32.AND P3, PT, R25, 0x7f800000, PT ;  /* 0x7f8000001900780c */ /* 0x000fe20003f66070 */
[----:B------:R-:W-:Y:S02]  /*3490*/  @!P1 FMUL R19, R19, 16777216 ;  /* 0x4b80000013139820 */ /* 0x000fe40000400000 */
[----:B0-----:R-:W-:-:S02]  /*34a0*/  FMUL R7, R4, R55 ;  /* 0x0000003704077220 */ /* 0x001fc40000400000 */
[C---:B------:R-:W-:Y:S02]  /*34b0*/  FMUL R11, R4.reuse, R54 ;  /* 0x00000036040b7220 */ /* 0x040fe40000400000 */
[C---:B------:R-:W-:Y:S02]  /*34c0*/  FMUL R30, R4.reuse, R63 ;  /* 0x0000003f041e7220 */ /* 0x040fe40000400000 */
[C---:B------:R-:W-:Y:S02]  /*34d0*/  FMUL R32, R4.reuse, R62 ;  /* 0x0000003e04207220 */ /* 0x040fe40000400000 */
[C---:B------:R-:W-:Y:S01]  /*34e0*/  FMUL R31, R4.reuse, R67 ;  /* 0x00000043041f7220 */ /* 0x040fe20000400000 */
[----:B------:R-:W-:Y:S01]  /*34f0*/  F2FP.PACK_AB R7, R7, R30 ;  /* 0x0000001e0707723e */ /* 0x000fe200000000ff */
[C---:B------:R-:W-:Y:S01]  /*3500*/  FMUL R33, R4.reuse, R66 ;  /* 0x0000004204217220 */ /* 0x040fe20000400000 */
[----:B------:R-:W-:Y:S01]  /*3510*/  F2FP.PACK_AB R11, R11, R32 ;  /* 0x000000200b0b723e */ /* 0x000fe200000000ff */
[----:B------:R-:W-:-:S02]  /*3520*/  FMUL R34, R4, R71 ;  /* 0x0000004704227220 */ /* 0x000fc40000400000 */
[C---:B------:R-:W-:Y:S02]  /*3530*/  FMUL R36, R4.reuse, R70 ;  /* 0x0000004604247220 */ /* 0x040fe40000400000 */
[C---:B------:R-:W-:Y:S02]  /*3540*/  FMUL R35, R4.reuse, R75 ;  /* 0x0000004b04237220 */ /* 0x040fe40000400000 */
[C---:B------:R-:W-:Y:S02]  /*3550*/  FMUL R37, R4.reuse, R74 ;  /* 0x0000004a04257220 */ /* 0x040fe40000400000 */
[C---:B------:R-:W-:Y:S02]  /*3560*/  FMUL R38, R4.reuse, R79 ;  /* 0x0000004f04267220 */ /* 0x040fe40000400000 */
[C---:B------:R-:W-:Y:S02]  /*3570*/  FMUL R40, R4.reuse, R78 ;  /* 0x0000004e04287220 */ /* 0x040fe40000400000 */
[----:B------:R-:W-:-:S02]  /*3580*/  FMUL R39, R4, R83 ;  /* 0x0000005304277220 */ /* 0x000fc40000400000 */
[C---:B------:R-:W-:Y:S02]  /*3590*/  FMUL R41, R4.reuse, R82 ;  /* 0x0000005204297220 */ /* 0x040fe40000400000 */
[C---:B------:R-:W-:Y:S02]  /*35a0*/  FMUL R46, R4.reuse, R87 ;  /* 0x00000057042e7220 */ /* 0x040fe40000400000 */
[----:B------:R-:W-:Y:S02]  /*35b0*/  FMUL R48, R4, R86 ;  /* 0x0000005604307220 */ /* 0x000fe40000400000 */
[----:B------:R-:W0:Y:S01]  /*35c0*/  MUFU.RCP R4, R19 ;  /* 0x0000001300047308 */ /* 0x000e220000001000 */
        /* <DEDUP_REMOVED lines=16> */
[----:B------:R-:W-:Y:S02]  /*36d0*/  FFMA.FTZ R28, R9, 1.1920928955078125e-07, R6 ;  /* 0x34000000091c7823 */ /* 0x000fe40000010006 */
[C---:B0-----:R-:W-:Y:S02]  /*36e0*/  FMUL R19, R4.reuse, R53 ;  /* 0x0000003504137220 */ /* 0x041fe40000400000 */
[C---:B------:R-:W-:Y:S02]  /*36f0*/  FMUL R6, R4.reuse, R61 ;  /* 0x0000003d04067220 */ /* 0x040fe40000400000 */
[C---:B------:R-:W-:Y:S02]  /*3700*/  FMUL R18, R4.reuse, R65 ;  /* 0x0000004104127220 */ /* 0x040fe40000400000 */
[C---:B------:R-:W-:Y:S01]  /*3710*/  FMUL R9, R4.reuse, R69 ;  /* 0x0000004504097220 */ /* 0x040fe20000400000 */
[----:B------:R-:W-:Y:S01]  /*3720*/  F2FP.PACK_AB R19, R19, R6 ;  /* 0x000000061313723e */ /* 0x000fe200000000ff */
[----:B------:R-:W-:-:S02]  /*3730*/  FMUL R17, R4, R73 ;  /* 0x0000004904117220 */ /* 0x000fc40000400000 */
[----:B------:R-:W-:Y:S01]  /*3740*/  FMUL R16, R4, R81 ;  /* 0x0000005104107220 */ /* 0x000fe20000400000 */
[----:B------:R-:W-:Y:S01]  /*3750*/  F2FP.PACK_AB R18, R18, R9 ;  /* 0x000000091212723e */ /* 0x000fe200000000ff */
[C---:B------:R-:W-:Y:S01]  /*3760*/  FMUL R29, R4.reuse, R85 ;  /* 0x00000055041d7220 */ /* 0x040fe20000400000 */
[----:B------:R-:W-:Y:S01]  /*3770*/  F2FP.PACK_AB R9, R37, R40 ;  /* 0x000000282509723e */ /* 0x000fe200000000ff */
[----:B------:R-:W-:Y:S02]  /*3780*/  FMUL R42, R4, R77 ;  /* 0x0000004d042a7220 */ /* 0x000fe40000400000 */
[----:B------:R-:W-:Y:S01]  /*3790*/  @P2 FMUL R52, R52, 0.25 ;  /* 0x3e80000034342820 */ /* 0x000fe20000400000 */
[----:B------:R-:W-:Y:S01]  /*37a0*/  F2FP.PACK_AB R16, R16, R29 ;  /* 0x0000001d1010723e */ /* 0x000fe200000000ff */
[----:B------:R-:W-:Y:S01]  /*37b0*/  @P2 FMUL R60, R60, 0.25 ;  /* 0x3e8000003c3c2820 */ /* 0x000fe20000400000 */
[----:B------:R-:W-:Y:S01]  /*37c0*/  F2FP.PACK_AB R17, R17, R42 ;  /* 0x0000002a1111723e */ /* 0x000fe200000000ff */
[----:B------:R-:W-:-:S02]  /*37d0*/  @P2 FMUL R64, R64, 0.25 ;  /* 0x3e80000040402820 */ /* 0x000fc40000400000 */
[----:B------:R-:W-:Y:S02]  /*37e0*/  @P2 FMUL R68, R68, 0.25 ;  /* 0x3e80000044442820 */ /* 0x000fe40000400000 */
[----:B------:R-:W-:Y:S01]  /*37f0*/  @P2 FMUL R72, R72, 0.25 ;  /* 0x3e80000048482820 */ /* 0x000fe20000400000 */
[----:B------:R0:W-:Y:S01]  /*3800*/  STS.128 [R47+0x400], R16 ;  /* 0x000400102f007388 */ /* 0x0001e20000000c00 */
[----:B------:R-:W-:Y:S02]  /*3810*/  @P2 FMUL R76, R76, 0.25 ;  /* 0x3e8000004c4c2820 */ /* 0x000fe40000400000 */
[----:B------:R-:W-:Y:S02]  /*3820*/  @P2 FMUL R80, R80, 0.25 ;  /* 0x3e80000050502820 */ /* 0x000fe40000400000 */
[----:B------:R-:W-:Y:S01]  /*3830*/  @P2 FMUL R84, R84, 0.25 ;  /* 0x3e80000054542820 */ /* 0x000fe20000400000 */
[----:B------:R-:W-:Y:S01]  /*3840*/  ISETP.GE.U32.AND P2, PT, R24, 0x7f800000, PT ;  /* 0x7f8000001800780c */ /* 0x000fe20003f46070 */
[----:B------:R-:W-:-:S02]  /*3850*/  @!P1 FMUL R52, R52, 16777216 ;  /* 0x4b80000034349820 */ /* 0x000fc40000400000 */
[----:B------:R-:W-:Y:S02]  /*3860*/  @!P1 FMUL R60, R60, 16777216 ;  /* 0x4b8000003c3c9820 */ /* 0x000fe40000400000 */
[----:B------:R-:W-:Y:S02]  /*3870*/  @!P1 FMUL R64, R64, 16777216 ;  /* 0x4b80000040409820 */ /* 0x000fe40000400000 */
[----:B------:R-:W-:Y:S02]  /*3880*/  @!P1 FMUL R68, R68, 16777216 ;  /* 0x4b80000044449820 */ /* 0x000fe40000400000 */
[----:B------:R-:W-:Y:S02]  /*3890*/  @!P1 FMUL R72, R72, 16777216 ;  /* 0x4b80000048489820 */ /* 0x000fe40000400000 */
[----:B------:R-:W-:Y:S02]  /*38a0*/  @!P1 FMUL R76, R76, 16777216 ;  /* 0x4b8000004c4c9820 */ /* 0x000fe40000400000 */
[----:B------:R-:W-:-:S02]  /*38b0*/  @!P1 FMUL R80, R80, 16777216 ;  /* 0x4b80000050509820 */ /* 0x000fc40000400000 */
[----:B------:R-:W-:Y:S01]  /*38c0*/  @!P1 FMUL R84, R84, 16777216 ;  /* 0x4b80000054549820 */ /* 0x000fe20000400000 */
[----:B------:R-:W-:Y:S01]  /*38d0*/  FSETP.NEU.AND P1, PT, R24, RZ, PT ;  /* 0x000000ff1800720b */ /* 0x000fe20003f2d000 */
[C---:B------:R-:W-:Y:S02]  /*38e0*/  FMUL R23, R4.reuse, R52 ;  /* 0x0000003404177220 */ /* 0x040fe40000400000 */
[C---:B------:R-:W-:Y:S02]  /*38f0*/  FMUL R10, R4.reuse, R60 ;  /* 0x0000003c040a7220 */ /* 0x040fe40000400000 */
[C---:B------:R-:W-:Y:S02]  /*3900*/  FMUL R22, R4.reuse, R64 ;  /* 0x0000004004167220 */ /* 0x040fe40000400000 */
[C---:B------:R-:W-:Y:S01]  /*3910*/  FMUL R21, R4.reuse, R72 ;  /* 0x0000004804157220 */ /* 0x040fe20000400000 */
[----:B------:R-:W-:Y:S01]  /*3920*/  F2FP.PACK_AB R23, R23, R10 ;  /* 0x0000000a1717723e */ /* 0x000fe200000000ff */
[----:B------:R-:W-:-:S02]  /*3930*/  FMUL R20, R4, R80 ;  /* 0x0000005004147220 */ /* 0x000fc40000400000 */
[C---:B------:R-:W-:Y:S02]  /*3940*/  FMUL R43, R4.reuse, R84 ;  /* 0x00000054042b7220 */ /* 0x040fe40000400000 */
[C---:B------:R-:W-:Y:S02]  /*3950*/  FMUL R44, R4.reuse, R76 ;  /* 0x0000004c042c7220 */ /* 0x040fe40000400000 */
[----:B------:R-:W-:Y:S01]  /*3960*/  FMUL R27, R4, R68 ;  /* 0x00000044041b7220 */ /* 0x000fe20000400000 */
[----:B------:R-:W-:Y:S01]  /*3970*/  F2FP.PACK_AB R20, R20, R43 ;  /* 0x0000002b1414723e */ /* 0x000fe200000000ff */
[----:B------:R-:W-:Y:S01]  /*3980*/  IMAD.MOV.U32 R42, RZ, RZ, 0x3dc6b27f ;  /* 0x3dc6b27fff2a7424 */ /* 0x000fe200078e00ff */
[----:B------:R-:W-:Y:S01]  /*3990*/  F2FP.PACK_AB R21, R21, R44 ;  /* 0x0000002c1515723e */ /* 0x000fe200000000ff */
[----:B------:R-:W-:Y:S01]  /*39a0*/  FADD R29, R8, -1 ;  /* 0xbf800000081d7421 */ /* 0x000fe20000000000 */
[----:B------:R-:W-:Y:S01]  /*39b0*/  F2FP.PACK_AB R22, R22, R27 ;  /* 0x0000001b1616723e */ /* 0x000fe200000000ff */
[----:B0-----:R-:W-:Y:S01]  /*39c0*/  IMAD R17, R3, c[0x0][0x1c8], RZ ;  /* 0x0000720003117a24 */ /* 0x001fe200078e02ff */
[----:B------:R-:W-:Y:S01]  /*39d0*/  F2FP.PACK_AB R8, R41, R48 ;  /* 0x000000302908723e */ /* 0x000fe200000000ff */
[----:B------:R-:W-:-:S02]  /*39e0*/  IMAD.MOV.U32 R80, RZ, RZ, c[0x0][0x1c8] ;  /* 0x00007200ff507624 */ /* 0x000fc400078e00ff */
[----:B------:R-:W-:Y:S01]  /*39f0*/  FFMA.FTZ R6, R29, R42, -0.16845393180847167969 ;  /* 0xbe2c7f301d067423 */ /* 0x000fe2000001002a */
[----:B------:R0:W-:Y:S01]  /*3a00*/  STS.128 [R47], R20 ;  /* 0x000000142f007388 */ /* 0x0001e20000000c00 */
[----:B------:R-:W-:Y:S01]  /*3a10*/  FADD R27, R5, -1 ;  /* 0xbf800000051b7421 */ /* 0x000fe20000000000 */
[----:B------:R-:W-:Y:S01]  /*3a20*/  LEA R19, R80, R17, 0x1 ;  /* 0x0000001150137211 */ /* 0x000fe200078e08ff */
[----:B------:R-:W-:Y:S01]  /*3a30*/  FFMA.FTZ R10, R29, R6, 0.1716887056827545166 ;  /* 0x3e2fcf2a1d0a7423 */ /* 0x000fe20000010006 */
[----:B------:R-:W-:Y:S01]  /*3a40*/  F2FP.PACK_AB R5, R35, R38 ;  /* 0x000000262305723e */ /* 0x000fe200000000ff */
[----:B------:R-:W-:Y:S02]  /*3a50*/  FFMA.FTZ R4, R27, R42, -0.16845393180847167969 ;  /* 0xbe2c7f301b047423 */ /* 0x000fe4000001002a */
[----:B------:R-:W-:Y:S02]  /*3a60*/  FFMA.FTZ R10, R29, R10, -0.17900948226451873779 ;  /* 0xbe374e431d0a7423 */ /* 0x000fe4000001000a */
[----:B------:R-:W-:-:S04]  /*3a70*/  FFMA.FTZ R4, R27, R4, 0.1716887056827545166 ;  /* 0x3e2fcf2a1b047423 */ /* 0x000fc80000010004 */
[----:B------:R-:W-:Y:S01]  /*3a80*/  FFMA.FTZ R6, R27, R4, -0.17900948226451873779 ;  /* 0xbe374e431b067423 */ /* 0x000fe20000010004 */
[----:B------:R-:W-:Y:S01]  /*3a90*/  F2FP.PACK_AB R4, R39, R46 ;  /* 0x0000002e2704723e */ /* 0x000fe200000000ff */
[C---:B0-----:R-:W-:Y:S02]  /*3aa0*/  IMAD R21, R80.reuse, 0x2, R19 ;  /* 0x0000000250157824 */ /* 0x041fe400078e0213 */
[----:B------:R-:W-:Y:S01]  /*3ab0*/  FFMA.FTZ R20, R29, R10, 0.20512372255325317383 ;  /* 0x3e520bf41d147423 */ /* 0x000fe2000001000a */
[----:B------:R-:W-:Y:S01]  /*3ac0*/  F2FP.PACK_AB R10, R33, R36 ;  /* 0x00000024210a723e */ /* 0x000fe200000000ff */
[C---:B------:R-:W-:Y:S02]  /*3ad0*/  IMAD R23, R80.reuse, 0x2, R21 ;  /* 0x0000000250177824 */ /* 0x040fe400078e0215 */
[C---:B------:R-:W-:Y:S02]  /*3ae0*/  FFMA.FTZ R6, R27.reuse, R6, 0.20512372255325317383 ;  /* 0x3e520bf41b067423 */ /* 0x040fe40000010006 */
[----:B------:R-:W-:Y:S01]  /*3af0*/  IMAD R33, R80, 0x2, R23 ;  /* 0x0000000250217824 */ /* 0x000fe200078e0217 */
[----:B------:R-:W-:Y:S01]  /*3b00*/  STS.128 [R47+0x80], R8 ;  /* 0x000080082f007388 */ /* 0x000fe20000000c00 */
[----:B------:R-:W-:-:S02]  /*3b10*/  FFMA.FTZ R6, R27, R6, -0.24046532809734344482 ;  /* 0xbe763c8b1b067423 */ /* 0x000fc40000010006 */
[----:B------:R-:W-:Y:S01]  /*3b20*/  FFMA.FTZ R20, R29, R20, -0.24046532809734344482 ;  /* 0xbe763c8b1d147423 */ /* 0x000fe20000010014 */
[C---:B------:R-:W-:Y:S01]  /*3b30*/  LEA R35, R80.reuse, R33, 0x1 ;  /* 0x0000002150237211 */ /* 0x040fe200078e08ff */
[----:B------:R-:W-:Y:S01]  /*3b40*/  FFMA.FTZ R16, R27, R6, 0.28857114911079406738 ;  /* 0x3e93bf991b107423 */ /* 0x000fe20000010006 */
[----:B------:R-:W-:Y:S01]  /*3b50*/  F2FP.PACK_AB R6, R31, R34 ;  /* 0x000000221f06723e */ /* 0x000fe200000000ff */
[C---:B------:R-:W-:Y:S02]  /*3b60*/  FFMA.FTZ R20, R29.reuse, R20, 0.28857114911079406738 ;  /* 0x3e93bf991d147423 */ /* 0x040fe40000010014 */
[C---:B------:R-:W-:Y:S02]  /*3b70*/  IMAD R37, R80.reuse, 0x2, R35 ;  /* 0x0000000250257824 */ /* 0x040fe400078e0223 */
[----:B------:R0:W-:Y:S01]  /*3b80*/  STS.128 [R47+0x480], R4 ;  /* 0x000480042f007388 */ /* 0x0001e20000000c00 */
[----:B------:R-:W-:Y:S02]  /*3b90*/  FFMA.FTZ R20, R29, R20, -0.36067417263984680176 ;  /* 0xbeb8aa491d147423 */ /* 0x000fe40000010014 */
[----:B------:R-:W-:-:S02]  /*3ba0*/  IMAD R39, R80, 0x2, R37 ;  /* 0x0000000250277824 */ /* 0x000fc400078e0225 */
[----:B------:R-:W-:Y:S02]  /*3bb0*/  FFMA.FTZ R20, R29, R20, 0.48089820146560668945 ;  /* 0x3ef6384a1d147423 */ /* 0x000fe40000010014 */
[----:B------:R-:W-:Y:S01]  /*3bc0*/  FFMA.FTZ R16, R27, R16, -0.36067417263984680176 ;  /* 0xbeb8aa491b107423 */ /* 0x000fe20000010010 */
[C---:B------:R-:W-:Y:S01]  /*3bd0*/  LEA R43, R80.reuse, R39, 0x1 ;  /* 0x00000027502b7211 */ /* 0x040fe200078e08ff */
[----:B------:R-:W-:Y:S02]  /*3be0*/  FFMA.FTZ R20, R29, R20, -0.72134751081466674805 ;  /* 0xbf38aa3b1d147423 */ /* 0x000fe40000010014 */
[----:B------:R-:W-:Y:S02]  /*3bf0*/  FFMA.FTZ R16, R27, R16, 0.48089820146560668945 ;  /* 0x3ef6384a1b107423 */ /* 0x000fe40000010010 */
[C---:B------:R-:W-:Y:S02]  /*3c00*/  IMAD R45, R80.reuse, 0x2, R43 ;  /* 0x00000002502d7824 */ /* 0x040fe400078e022b */
[----:B------:R-:W-:Y:S01]  /*3c10*/  FMUL R20, R29, R20 ;  /* 0x000000141d147220 */ /* 0x000fe20000400000 */
[----:B0-----:R-:W-:Y:S01]  /*3c20*/  LOP3.LUT R4, R15, 0x60, RZ, 0x3c, !PT ;  /* 0x000000600f047812 */ /* 0x001fe200078e3cff */
[----:B------:R-:W-:Y:S01]  /*3c30*/  IMAD R47, R80, 0x2, R45 ;  /* 0x00000002502f7824 */ /* 0x000fe200078e022d */
[----:B------:R-:W-:Y:S01]  /*3c40*/  BAR.SYNC.DEFER_BLOCKING 0x0 ;  /* 0x0000000000007b1d */ /* 0x000fe20000010000 */
[----:B------:R-:W-:-:S02]  /*3c50*/  FMUL R20, R29, R20 ;  /* 0x000000141d147220 */ /* 0x000fc40000400000 */
[----:B------:R-:W-:Y:S01]  /*3c60*/  FFMA.FTZ R16, R27, R16, -0.72134751081466674805 ;  /* 0xbf38aa3b1b107423 */ /* 0x000fe20000010010 */
[C---:B------:R-:W-:Y:S01]  /*3c70*/  LEA R49, R80.reuse, R47, 0x1 ;  /* 0x0000002f50317211 */ /* 0x040fe200078e08ff */
[----:B------:R-:W-:Y:S02]  /*3c80*/  FFMA.FTZ R29, R29, 1.4426950216293334961, R20 ;  /* 0x3fb8aa3b1d1d7823 */ /* 0x000fe40000010014 */
[----:B------:R-:W-:Y:S02]  /*3c90*/  FMUL R16, R27, R16 ;  /* 0x000000101b107220 */ /* 0x000fe40000400000 */
[C---:B------:R-:W-:Y:S02]  /*3ca0*/  IMAD R51, R80.reuse, 0x2, R49 ;  /* 0x0000000250337824 */ /* 0x040fe400078e0231 */
[----:B------:R-:W-:Y:S02]  /*3cb0*/  @P3 IMAD.MOV.U32 R8, RZ, RZ, 0x7f800000 ;  /* 0x7f800000ff083424 */ /* 0x000fe400078e00ff */
[----:B------:R-:W-:-:S02]  /*3cc0*/  IMAD R53, R80, 0x2, R51 ;  /* 0x0000000250357824 */ /* 0x000fc400078e0233 */
[----:B------:R-:W-:Y:S02]  /*3cd0*/  FADD R88, R28, R29 ;  /* 0x0000001d1c587221 */ /* 0x000fe40000000000 */
[C---:B------:R-:W-:Y:S02]  /*3ce0*/  IMAD R55, R80.reuse, 0x2, R53 ;  /* 0x0000000250377824 */ /* 0x040fe400078e0235 */
[----:B------:R-:W-:Y:S02]  /*3cf0*/  FMUL R16, R27, R16 ;  /* 0x000000101b107220 */ /* 0x000fe40000400000 */
[----:B------:R-:W-:Y:S01]  /*3d00*/  @P3 FFMA.FTZ R88, R25, R8, +INF ;  /* 0x7f80000019583423 */ /* 0x000fe20000010008 */
[C---:B------:R-:W-:Y:S01]  /*3d10*/  LEA R57, R80.reuse, R55, 0x1 ;  /* 0x0000003750397211 */ /* 0x040fe200078e08ff */
[----:B------:R-:W-:Y:S01]  /*3d20*/  FFMA.FTZ R27, R27, 1.4426950216293334961, R16 ;  /* 0x3fb8aa3b1b1b7823 */ /* 0x000fe20000010010 */
[----:B------:R-:W-:Y:S01]  /*3d30*/  LEA R28, P3, R17, R12, 0x1 ;  /* 0x0000000c111c7211 */ /* 0x000fe200078608ff */
[----:B------:R-:W-:Y:S01]  /*3d40*/  LDS.128 R4, [R4] ;  /* 0x0000000004047984 */ /* 0x000fe20000000c00 */
[----:B------:R-:W-:Y:S01]  /*3d50*/  LOP3.LUT R16, R15, 0x20, RZ, 0x3c, !PT ;  /* 0x000000200f107812 */ /* 0x000fe200078e3cff */
[----:B------:R-:W-:Y:S01]  /*3d60*/  IMAD R59, R80, 0x2, R57 ;  /* 0x00000002503b7824 */ /* 0x000fe200078e0239 */
[----:B------:R-:W-:Y:S01]  /*3d70*/  LEA.HI.X.SX32 R29, R17, R0, 0x1, P3 ;  /* 0x00000000111d7211 */ /* 0x000fe200018f0eff */
[----:B------:R-:W-:Y:S01]  /*3d80*/  FADD R3, R26, R27 ;  /* 0x0000001b1a037221 */ /* 0x000fe20000000000 */
[-C--:B------:R-:W-:Y:S01]  /*3d90*/  LEA R30, P3, R23, R12.reuse, 0x1 ;  /* 0x0000000c171e7211 */ /* 0x080fe200078608ff */
[C---:B------:R-:W-:Y:S01]  /*3da0*/  IMAD R61, R80.reuse, 0x2, R59 ;  /* 0x00000002503d7824 */ /* 0x040fe200078e023b */
[----:B------:R-:W-:Y:S01]  /*3db0*/  LEA R26, P4, R19, R12, 0x1 ;  /* 0x0000000c131a7211 */ /* 0x000fe200078808ff */
[----:B------:R-:W-:Y:S01]  /*3dc0*/  @P2 IMAD.MOV.U32 R27, RZ, RZ, 0x7f800000 ;  /* 0x7f800000ff1b2424 */ /* 0x000fe200078e00ff */
[----:B------:R-:W-:Y:S01]  /*3dd0*/  LEA.HI.X.SX32 R31, R23, R0, 0x1, P3 ;  /* 0x00000000171f7211 */ /* 0x000fe200018f0eff */
[----:B------:R-:W-:Y:S01]  /*3de0*/  IMAD R63, R80, 0x2, R61 ;  /* 0x00000002503f7824 */ /* 0x000fe200078e023d */
[----:B------:R-:W-:Y:S01]  /*3df0*/  LEA R32, P3, R33, R12, 0x1 ;  /* 0x0000000c21207211 */ /* 0x000fe200078608ff */
[----:B------:R-:W-:Y:S01]  /*3e00*/  @P2 FFMA.FTZ R3, R24, R27, +INF ;  /* 0x7f80000018032423 */ /* 0x000fe2000001001b */
[----:B------:R-:W-:-:S02]  /*3e10*/  LEA.HI.X.SX32 R27, R19, R0, 0x1, P4 ;  /* 0x00000000131b7211 */ /* 0x000fc400020f0eff */
[C---:B------:R-:W-:Y:S01]  /*3e20*/  LEA R65, R80.reuse, R63, 0x1 ;  /* 0x0000003f50417211 */ /* 0x040fe200078e08ff */
[----:B------:R-:W-:Y:S01]  /*3e30*/  LDS.128 R16, [R16] ;  /* 0x0000000010107984 */ /* 0x000fe20000000c00 */
[-C--:B------:R-:W-:Y:S02]  /*3e40*/  LEA R24, P5, R21, R12.reuse, 0x1 ;  /* 0x0000000c15187211 */ /* 0x080fe400078a08ff */
[----:B------:R-:W-:Y:S01]  /*3e50*/  LEA R34, P4, R35, R12, 0x1 ;  /* 0x0000000c23227211 */ /* 0x000fe200078808ff */
[----:B------:R-:W-:Y:S01]  /*3e60*/  IMAD R67, R80, 0x2, R65 ;  /* 0x0000000250437824 */ /* 0x000fe200078e0241 */
[----:B------:R-:W-:Y:S02]  /*3e70*/  LEA.HI.X.SX32 R33, R33, R0, 0x1, P3 ;  /* 0x0000000021217211 */ /* 0x000fe400018f0eff */
[----:B------:R-:W-:Y:S02]  /*3e80*/  LEA R40, P3, R39, R12, 0x1 ;  /* 0x0000000c27287211 */ /* 0x000fe400078608ff */
[----:B------:R-:W-:-:S02]  /*3e90*/  FSETP.NEU.AND P2, PT, R25, RZ, PT ;  /* 0x000000ff1900720b */ /* 0x000fc40003f4d000 */
[-C--:B------:R-:W-:Y:S02]  /*3ea0*/  LEA.HI.X.SX32 R25, R21, R0.reuse, 0x1, P5 ;  /* 0x0000000015197211 */ /* 0x080fe400028f0eff */
[----:B------:R-:W-:Y:S01]  /*3eb0*/  LEA.HI.X.SX32 R35, R35, R0, 0x1, P4 ;  /* 0x0000000023237211 */ /* 0x000fe200020f0eff */
[----:B------:R0:W1:Y:S01]  /*3ec0*/  LDS.128 R20, [R15] ;  /* 0x000000000f147984 */ /* 0x0000620000000c00 */
[----:B------:R-:W-:Y:S02]  /*3ed0*/  LOP3.LUT R8, R15, 0x40, RZ, 0x3c, !PT ;  /* 0x000000400f087812 */ /* 0x000fe400078e3cff */
[----:B------:R-:W-:Y:S02]  /*3ee0*/  LEA R38, P4, R43, R12, 0x1 ;  /* 0x0000000c2b267211 */ /* 0x000fe400078808ff */
[----:B------:R-:W-:Y:S02]  /*3ef0*/  LEA.HI.X.SX32 R41, R39, R0, 0x1, P3 ;  /* 0x0000000027297211 */ /* 0x000fe400018f0eff */
[-C--:B------:R-:W-:Y:S01]  /*3f00*/  LEA R42, P3, R45, R12.reuse, 0x1 ;  /* 0x0000000c2d2a7211 */ /* 0x080fe200078608ff */
[C---:B0-----:R-:W-:Y:S01]  /*3f10*/  IMAD R15, R80.reuse, 0x2, R67 ;  /* 0x00000002500f7824 */ /* 0x041fe200078e0243 */
[----:B------:R-:W-:Y:S01]  /*3f20*/  LEA R36, P5, R37, R12, 0x1 ;  /* 0x0000000c25247211 */ /* 0x000fe200078a08ff */
[----:B------:R-:W0:Y:S01]  /*3f30*/  LDS.128 R8, [R8] ;  /* 0x0000000008087984 */ /* 0x000e220000000c00 */
[-C--:B------:R-:W-:Y:S01]  /*3f40*/  LEA.HI.X.SX32 R39, R43, R0.reuse, 0x1, P4 ;  /* 0x000000002b277211 */ /* 0x080fe200020f0eff */
[----:B------:R-:W-:Y:S01]  /*3f50*/  IMAD R69, R80, 0x2, R15 ;  /* 0x0000000250457824 */ /* 0x000fe200078e020f */
[----:B------:R-:W-:-:S02]  /*3f60*/  LEA.HI.X.SX32 R43, R45, R0, 0x1, P3 ;  /* 0x000000002d2b7211 */ /* 0x000fc400018f0eff */
[----:B------:R-:W-:Y:S02]  /*3f70*/  LEA R44, P3, R47, R12, 0x1 ;  /* 0x0000000c2f2c7211 */ /* 0x000fe400078608ff */
[----:B------:R-:W-:Y:S02]  /*3f80*/  LEA.HI.X.SX32 R37, R37, R0, 0x1, P5 ;  /* 0x0000000025257211 */ /* 0x000fe400028f0eff */
[-C--:B------:R-:W-:Y:S02]  /*3f90*/  LEA R46, P4, R49, R12.reuse, 0x1 ;  /* 0x0000000c312e7211 */ /* 0x080fe400078808ff */
[----:B------:R-:W-:Y:S02]  /*3fa0*/  LEA R48, P5, R51, R12, 0x1 ;  /* 0x0000000c33307211 */ /* 0x000fe400078a08ff */
[----:B------:R-:W-:Y:S02]  /*3fb0*/  LEA.HI.X.SX32 R45, R47, R0, 0x1, P3 ;  /* 0x000000002f2d7211 */ /* 0x000fe400018f0eff */
[----:B------:R-:W-:-:S02]  /*3fc0*/  LEA R71, R80, R69, 0x1 ;  /* 0x0000004550477211 */ /* 0x000fc400078e08ff */
[----:B------:R-:W-:Y:S02]  /*3fd0*/  LEA.HI.X.SX32 R47, R49, R0, 0x1, P4 ;  /* 0x00000000312f7211 */ /* 0x000fe400020f0eff */
[----:B------:R-:W-:Y:S01]  /*3fe0*/  LEA R50, P3, R53, R12, 0x1 ;  /* 0x0000000c35327211 */ /* 0x000fe200078608ff */
[C---:B------:R-:W-:Y:S01]  /*3ff0*/  IMAD R73, R80.reuse, 0x2, R71 ;  /* 0x0000000250497824 */ /* 0x040fe200078e0247 */
[----:B------:R-:W-:Y:S02]  /*4000*/  LEA.HI.X.SX32 R49, R51, R0, 0x1, P5 ;  /* 0x0000000033317211 */ /* 0x000fe400028f0eff */
[-C--:B------:R-:W-:Y:S01]  /*4010*/  LEA R52, P4, R55, R12.reuse, 0x1 ;  /* 0x0000000c37347211 */ /* 0x080fe200078808ff */
[C---:B------:R-:W-:Y:S01]  /*4020*/  IMAD R75, R80.reuse, 0x2, R73 ;  /* 0x00000002504b7824 */ /* 0x040fe200078e0249 */
[----:B------:R-:W-:Y:S02]  /*4030*/  LEA R54, P5, R57, R12, 0x1 ;  /* 0x0000000c39367211 */ /* 0x000fe400078a08ff */
[-C--:B------:R-:W-:Y:S01]  /*4040*/  LEA.HI.X.SX32 R51, R53, R0.reuse, 0x1, P3 ;  /* 0x0000000035337211 */ /* 0x080fe200018f0eff */
[----:B------:R-:W-:Y:S01]  /*4050*/  IMAD R77, R80, 0x2, R75 ;  /* 0x00000002504d7824 */ /* 0x000fe200078e024b */
[----:B------:R-:W-:Y:S01]  /*4060*/  LEA.HI.X.SX32 R53, R55, R0, 0x1, P4 ;  /* 0x0000000037357211 */ /* 0x000fe200020f0eff */
[----:B-1----:R-:W-:Y:S01]  /*4070*/  STG.E.U16 [R28.64], R20 ;  /* 0x000000141c007986 */ /* 0x002fe2000c101506 */
[----:B------:R-:W-:-:S02]  /*4080*/  LEA R56, P3, R59, R12, 0x1 ;  /* 0x0000000c3b387211 */ /* 0x000fc400078608ff */
[----:B------:R-:W-:Y:S01]  /*4090*/  LEA.HI.X.SX32 R55, R57, R0, 0x1, P5 ;  /* 0x0000000039377211 */ /* 0x000fe200028f0eff */
[----:B------:R-:W-:Y:S01]  /*40a0*/  STG.E.U16 [R26.64], R16 ;  /* 0x000000101a007986 */ /* 0x000fe2000c101506 */
[-C--:B------:R-:W-:Y:S02]  /*40b0*/  LEA R58, P4, R61, R12.reuse, 0x1 ;  /* 0x0000000c3d3a7211 */ /* 0x080fe400078808ff */
[----:B------:R-:W-:Y:S02]  /*40c0*/  LEA R60, P5, R63, R12, 0x1 ;  /* 0x0000000c3f3c7211 */ /* 0x000fe400078a08ff */
[-C--:B------:R-:W-:Y:S01]  /*40d0*/  LEA.HI.X.SX32 R57, R59, R0.reuse, 0x1, P3 ;  /* 0x000000003b397211 */ /* 0x080fe200018f0eff */
[----:B0-----:R0:W-:Y:S01]  /*40e0*/  STG.E.U16 [R24.64], R8 ;  /* 0x0000000818007986 */ /* 0x0011e2000c101506 */
[----:B------:R-:W-:Y:S02]  /*40f0*/  LEA.HI.X.SX32 R59, R61, R0, 0x1, P4 ;  /* 0x000000003d3b7211 */ /* 0x000fe400020f0eff */
[----:B------:R-:W-:Y:S01]  /*4100*/  LEA R62, P3, R65, R12, 0x1 ;  /* 0x0000000c413e7211 */ /* 0x000fe200078608ff */
[----:B------:R-:W-:Y:S01]  /*4110*/  STG.E.U16 [R30.64], R4 ;  /* 0x000000041e007986 */ /* 0x000fe2000c101506 */
[----:B------:R-:W-:-:S02]  /*4120*/  LEA.HI.X.SX32 R61, R63, R0, 0x1, P5 ;  /* 0x000000003f3d7211 */ /* 0x000fc400028f0eff */
[-C--:B------:R-:W-:Y:S02]  /*4130*/  LEA R64, P4, R67, R12.reuse, 0x1 ;  /* 0x0000000c43407211 */ /* 0x080fe400078808ff */
[----:B------:R-:W-:Y:S02]  /*4140*/  LEA R66, P5, R15, R12, 0x1 ;  /* 0x0000000c0f427211 */ /* 0x000fe400078a08ff */
[-C--:B------:R-:W-:Y:S02]  /*4150*/  LEA.HI.X.SX32 R63, R65, R0.reuse, 0x1, P3 ;  /* 0x00000000413f7211 */ /* 0x080fe400018f0eff */
[-C--:B------:R-:W-:Y:S02]  /*4160*/  LEA.HI.X.SX32 R65, R67, R0.reuse, 0x1, P4 ;  /* 0x0000000043417211 */ /* 0x080fe400020f0eff */
[----:B------:R-:W-:Y:S02]  /*4170*/  LEA.HI.X.SX32 R67, R15, R0, 0x1, P5 ;  /* 0x000000000f437211 */ /* 0x000fe400028f0eff */
[----:B------:R-:W-:-:S02]  /*4180*/  LEA R15, R80, R77, 0x1 ;  /* 0x0000004d500f7211 */ /* 0x000fc400078e08ff */
[-C--:B------:R-:W-:Y:S02]  /*4190*/  LEA R72, P5, R73, R12.reuse, 0x1 ;  /* 0x0000000c49487211 */ /* 0x080fe400078a08ff */
[-C--:B------:R-:W-:Y:S01]  /*41a0*/  LEA R68, P3, R69, R12.reuse, 0x1 ;  /* 0x0000000c45447211 */ /* 0x080fe200078608ff */
[C---:B------:R-:W-:Y:S01]  /*41b0*/  IMAD R81, R80.reuse, 0x2, R15 ;  /* 0x0000000250517824 */ /* 0x040fe200078e020f */
[----:B------:R-:W-:Y:S02]  /*41c0*/  LEA R70, P4, R71, R12, 0x1 ;  /* 0x0000000c47467211 */ /* 0x000fe400078808ff */
[----:B------:R-:W-:Y:S01]  /*41d0*/  LEA.HI.X.SX32 R73, R73, R0, 0x1, P5 ;  /* 0x0000000049497211 */ /* 0x000fe200028f0eff */
[C---:B------:R-:W-:Y:S01]  /*41e0*/  IMAD R83, R80.reuse, 0x2, R81 ;  /* 0x0000000250537824 */ /* 0x040fe200078e0251 */
[----:B------:R-:W-:Y:S02]  /*41f0*/  LEA R78, P5, R15, R12, 0x1 ;  /* 0x0000000c0f4e7211 */ /* 0x000fe400078a08ff */
[-C--:B------:R-:W-:Y:S01]  /*4200*/  LEA.HI.X.SX32 R69, R69, R0.reuse, 0x1, P3 ;  /* 0x0000000045457211 */ /* 0x080fe200018f0eff */
[----:B------:R-:W-:Y:S01]  /*4210*/  IMAD R85, R80, 0x2, R83 ;  /* 0x0000000250557824 */ /* 0x000fe200078e0253 */
[----:B------:R-:W-:-:S02]  /*4220*/  LEA.HI.X.SX32 R71, R71, R0, 0x1, P4 ;  /* 0x0000000047477211 */ /* 0x000fc400020f0eff */
[-C--:B------:R-:W-:Y:S02]  /*4230*/  LEA R74, P3, R75, R12.reuse, 0x1 ;  /* 0x0000000c4b4a7211 */ /* 0x080fe400078608ff */
[----:B------:R-:W-:Y:S02]  /*4240*/  LEA R76, P4, R77, R12, 0x1 ;  /* 0x0000000c4d4c7211 */ /* 0x000fe400078808ff */
[-C--:B------:R-:W-:Y:S02]  /*4250*/  LEA.HI.X.SX32 R79, R15, R0.reuse, 0x1, P5 ;  /* 0x000000000f4f7211 */ /* 0x080fe400028f0eff */
[----:B------:R-:W-:Y:S02]  /*4260*/  LEA R15, R80, R85, 0x1 ;  /* 0x00000055500f7211 */ /* 0x000fe400078e08ff */
[-C--:B------:R-:W-:Y:S02]  /*4270*/  LEA.HI.X.SX32 R75, R75, R0.reuse, 0x1, P3 ;  /* 0x000000004b4b7211 */ /* 0x080fe400018f0eff */
[----:B------:R-:W-:-:S02]  /*4280*/  LEA.HI.X.SX32 R77, R77, R0, 0x1, P4 ;  /* 0x000000004d4d7211 */ /* 0x000fc400020f0eff */
[-C--:B------:R-:W-:Y:S02]  /*4290*/  LEA R80, P3, R81, R12.reuse, 0x1 ;  /* 0x0000000c51507211 */ /* 0x080fe400078608ff */
[-C--:B------:R-:W-:Y:S02]  /*42a0*/  LEA R82, P4, R83, R12.reuse, 0x1 ;  /* 0x0000000c53527211 */ /* 0x080fe400078808ff */
[-C--:B------:R-:W-:Y:S02]  /*42b0*/  LEA R84, P5, R85, R12.reuse, 0x1 ;  /* 0x0000000c55547211 */ /* 0x080fe400078a08ff */
[----:B------:R-:W-:Y:S02]  /*42c0*/  LEA R86, P6, R15, R12, 0x1 ;  /* 0x0000000c0f567211 */ /* 0x000fe400078c08ff */
[-C--:B------:R-:W-:Y:S02]  /*42d0*/  LEA.HI.X.SX32 R81, R81, R0.reuse, 0x1, P3 ;  /* 0x0000000051517211 */ /* 0x080fe400018f0eff */
[----:B------:R-:W-:-:S02]  /*42e0*/  LEA.HI.X.SX32 R83, R83, R0, 0x1, P4 ;  /* 0x0000000053537211 */ /* 0x000fc400020f0eff */
[-C--:B------:R-:W-:Y:S02]  /*42f0*/  LEA.HI.X.SX32 R85, R85, R0.reuse, 0x1, P5 ;  /* 0x0000000055557211 */ /* 0x080fe400028f0eff */
[----:B------:R-:W-:Y:S02]  /*4300*/  LEA.HI.X.SX32 R87, R15, R0, 0x1, P6 ;  /* 0x000000000f577211 */ /* 0x000fe400030f0eff */
[----:B------:R-:W-:Y:S02]  /*4310*/  PRMT R0, R20, 0x7632, R0 ;  /* 0x0000763214007816 */ /* 0x000fe40000000000 */
[----:B------:R-:W-:Y:S02]  /*4320*/  PRMT R12, R16, 0x7632, R12 ;  /* 0x00007632100c7816 */ /* 0x000fe4000000000c */
[----:B------:R-:W-:Y:S01]  /*4330*/  PRMT R15, R8, 0x7632, R15 ;  /* 0x00007632080f7816 */ /* 0x000fe2000000000f */
[----:B------:R1:W-:Y:S01]  /*4340*/  STG.E.U16 [R32.64], R0 ;  /* 0x0000000020007986 */ /* 0x0003e2000c101506 */
[----:B0-----:R-:W-:-:S02]  /*4350*/  PRMT R25, R4, 0x7632, R25 ;  /* 0x0000763204197816 */ /* 0x001fc40000000019 */
[----:B------:R-:W-:Y:S01]  /*4360*/  PRMT R24, R21, 0x7632, R24 ;  /* 0x0000763215187816 */ /* 0x000fe20000000018 */
[----:B------:R0:W-:Y:S01]  /*4370*/  STG.E.U16 [R34.64], R12 ;  /* 0x0000000c22007986 */ /* 0x0001e2000c101506 */
[----:B------:R-:W-:Y:S02]  /*4380*/  PRMT R26, R9, 0x7632, R26 ;  /* 0x00007632091a7816 */ /* 0x000fe4000000001a */
[----:B------:R-:W-:Y:S01]  /*4390*/  PRMT R27, R5, 0x7632, R27 ;  /* 0x00007632051b7816 */ /* 0x000fe2000000001b */
[----:B------:R-:W-:Y:S04]  /*43a0*/  STG.E.U16 [R36.64], R15 ;  /* 0x0000000f24007986 */ /* 0x000fe8000c101506 */
[----:B------:R2:W-:Y:S01]  /*43b0*/  STG.E.U16 [R40.64], R25 ;  /* 0x0000001928007986 */ /* 0x0005e2000c101506 */
[----:B-1----:R-:W-:-:S02]  /*43c0*/  PRMT R0, R17, 0x7632, R0 ;  /* 0x0000763211007816 */ /* 0x002fc40000000000 */
[----:B------:R-:W-:Y:S01]  /*43d0*/  PRMT R32, R22, 0x7632, R32 ;  /* 0x0000763216207816 */ /* 0x000fe20000000020 */
[----:B------:R-:W-:Y:S01]  /*43e0*/  STG.E.U16 [R38.64], R21 ;  /* 0x0000001526007986 */ /* 0x000fe2000c101506 */
[----:B------:R-:W-:Y:S02]  /*43f0*/  PRMT R33, R18, 0x7632, R33 ;  /* 0x0000763212217816 */ /* 0x000fe40000000021 */
[----:B0-----:R-:W-:Y:S01]  /*4400*/  PRMT R34, R10, 0x7632, R34 ;  /* 0x000076320a227816 */ /* 0x001fe20000000022 */
[----:B------:R0:W-:Y:S01]  /*4410*/  STG.E.U16 [R42.64], R17 ;  /* 0x000000112a007986 */ /* 0x0001e2000c101506 */
[----:B------:R-:W-:-:S03]  /*4420*/  PRMT R35, R6, 0x7632, R35 ;  /* 0x0000763206237816 */ /* 0x000fc60000000023 */
[----:B------:R-:W-:Y:S01]  /*4430*/  STG.E.U16 [R44.64], R9 ;  /* 0x000000092c007986 */ /* 0x000fe2000c101506 */
[----:B--2---:R-:W-:Y:S02]  /*4440*/  PRMT R40, R23, 0x7632, R40 ;  /* 0x0000763217287816 */ /* 0x004fe40000000028 */
[----:B------:R-:W-:Y:S01]  /*4450*/  PRMT R41, R19, 0x7632, R41 ;  /* 0x0000763213297816 */ /* 0x000fe20000000029 */
[----:B------:R-:W-:Y:S04]  /*4460*/  STG.E.U16 [R46.64], R5 ;  /* 0x000000052e007986 */ /* 0x000fe8000c101506 */
[----:B------:R-:W-:Y:S01]  /*4470*/  STG.E.U16 [R48.64], R24 ;  /* 0x0000001830007986 */ /* 0x000fe2000c101506 */
[----:B0-----:R-:W-:Y:S02]  /*4480*/  PRMT R42, R11, 0x7632, R42 ;  /* 0x000076320b2a7816 */ /* 0x001fe4000000002a */
[----:B------:R-:W-:Y:S01]  /*4490*/  PRMT R43, R7, 0x7632, R43 ;  /* 0x00007632072b7816 */ /* 0x000fe2000000002b */
[----:B------:R0:W-:Y:S04]  /*44a0*/  STG.E.U16 [R50.64], R0 ;  /* 0x0000000032007986 */ /* 0x0001e8000c101506 */
[----:B------:R1:W-:Y:S04]  /*44b0*/  STG.E.U16 [R52.64], R26 ;  /* 0x0000001a34007986 */ /* 0x0003e8000c101506 */
[----:B------:R1:W-:Y:S04]  /*44c0*/  STG.E.U16 [R54.64], R27 ;  /* 0x0000001b36007986 */ /* 0x0003e8000c101506 */
[----:B------:R1:W-:Y:S01]  /*44d0*/  STG.E.U16 [R56.64], R22 ;  /* 0x0000001638007986 */ /* 0x0003e2000c101506 */
[----:B0-----:R-:W-:-:S02]  /*44e0*/  FSEL R0, R3, -INF , P1 ;  /* 0xff80000003007808 */ /* 0x001fc40000800000 */
[----:B------:R-:W-:Y:S01]  /*44f0*/  FSEL R3, R88, -INF , P2 ;  /* 0xff80000058037808 */ /* 0x000fe20001000000 */
[----:B------:R1:W-:Y:S02]  /*4500*/  STG.E.U16 [R58.64], R18 ;  /* 0x000000123a007986 */ /* 0x0003e4000c101506 */
[----:B------:R-:W-:Y:S02]  /*4510*/  FFMA R4, R0, 0.69314718246459960938, R97 ;  /* 0x3f31721800047823 */ /* 0x000fe40000000061 */
[----:B------:R1:W-:Y:S01]  /*4520*/  STG.E.U16 [R60.64], R10 ;  /* 0x0000000a3c007986 */ /* 0x0003e2000c101506 */
[----:B------:R-:W-:-:S03]  /*4530*/  FFMA R5, R3, 0.69314718246459960938, R96 ;  /* 0x3f31721803057823 */ /* 0x000fc60000000060 */
[----:B------:R1:W-:Y:S04]  /*4540*/  STG.E.U16 [R62.64], R6 ;  /* 0x000000063e007986 */ /* 0x0003e8000c101506 */
        /* <DEDUP_REMOVED lines=12> */
[----:B------:R-:W-:Y:S06]  /*4610*/  BAR.SYNC.DEFER_BLOCKING 0x0 ;  /* 0x0000000000007b1d */ /* 0x000fec0000010000 */
[----:B------:R1:W-:Y:S04]  /*4620*/  STS.64 [R13], R4 ;  /* 0x000000040d007388 */ /* 0x0003e80000000a00 */
[----:B------:R-:W-:Y:S06]  /*4630*/  BAR.SYNC.DEFER_BLOCKING 0x0 ;  /* 0x0000000000007b1d */ /* 0x000fec0000010000 */
[----:B------:R-:W-:Y:S05]  /*4640*/  @P0 EXIT ;  /* 0x000000000000094d */ /* 0x000fea0003800000 */
[----:B-1----:R-:W0:Y:S01]  /*4650*/  LDS R7, [R14] ;  /* 0x000000000e077984 */ /* 0x002e220000000800 */
[----:B------:R-:W-:-:S02]  /*4660*/  IMAD R2, R2, c[0x0][0x1cc], RZ ;  /* 0x0000730002027a24 */ /* 0x000fc400078e02ff */
[----:B------:R-:W-:Y:S02]  /*4670*/  IMAD.SHL.U32 R4, R90, 0x4, RZ ;  /* 0x000000045a047824 */ /* 0x000fe400078e00ff */
[----:B------:R-:W-:Y:S02]  /*4680*/  IMAD.SHL.U32 R3, R2, 0x4, RZ ;  /* 0x0000000402037824 */ /* 0x000fe400078e00ff */
[----:B------:R-:W-:-:S04]  /*4690*/  IMAD.HI R5, R90, 0x4, RZ ;  /* 0x000000045a057827 */ /* 0x000fc800078e02ff */
[----:B------:R-:W-:Y:S01]  /*46a0*/  IMAD.HI R0, R2, 0x4, RZ ;  /* 0x0000000402007827 */ /* 0x000fe200078e02ff */
[----:B------:R-:W-:-:S04]  /*46b0*/  IADD3 R2, P0, P1, R4, c[0x0][0x180], R3 ;  /* 0x0000600004027a10 */ /* 0x000fc8000791e003 */
[----:B------:R-:W-:-:S05]  /*46c0*/  IADD3.X R3, R5, c[0x0][0x184], R0, P0, P1 ;  /* 0x0000610005037a10 */ /* 0x000fca00007e2400 */
[----:B0-----:R-:W-:Y:S01]  /*46d0*/  STG.E [R2.64], R7 ;  /* 0x0000000702007986 */ /* 0x001fe2000c101906 */
[----:B------:R-:W-:Y:S05]  /*46e0*/  EXIT ;  /* 0x000000000000794d */ /* 0x000fea0003800000 */
.L_x_2:
[----:B------:R-:W-:-:S00]  /*46f0*/  BRA `(.L_x_2) ;  /* 0xfffffff000007947 */ /* 0x000fc0000383ffff */
[----:B------:R-:W-:-:S00]  /*4700*/  NOP ;  /* 0x0000000000007918 */ /* 0x000fc00000000000 */
[----:B------:R-:W-:-:S00]  /*4710*/  NOP ;  /* 0x0000000000007918 */ /* 0x000fc00000000000 */
[----:B------:R-:W-:-:S00]  /*4720*/  NOP ;  /* 0x0000000000007918 */ /* 0x000fc00000000000 */
[----:B------:R-:W-:-:S00]  /*4730*/  NOP ;  /* 0x0000000000007918 */ /* 0x000fc00000000000 */
[----:B------:R-:W-:-:S00]  /*4740*/  NOP ;  /* 0x0000000000007918 */ /* 0x000fc00000000000 */
[----:B------:R-:W-:-:S00]  /*4750*/  NOP ;  /* 0x0000000000007918 */ /* 0x000fc00000000000 */
[----:B------:R-:W-:-:S00]  /*4760*/  NOP ;  /* 0x0000000000007918 */ /* 0x000fc00000000000 */
[----:B------:R-:W-:-:S00]  /*4770*/  NOP ;  /* 0x0000000000007918 */ /* 0x000fc00000000000 */
.L_x_3:


//--------------------- .nv.global.init           --------------------------
	.section	.nv.global.init,"aw",@progbits
.nv.global.init:
	.type		_$_str,@object
	.size		_$_str,(.L_0 - _$_str)
_$_str:
        /*0000*/ 	.byte	0x5f, 0x5f, 0x43, 0x55, 0x44, 0x41, 0x5f, 0x46, 0x54, 0x5a, 0x00
.L_0:


//--------------------- .nv.shared.attn_fwd       --------------------------
	.section	.nv.shared.attn_fwd,"aw",@nobits
	.sectionflags	@""
	.align	16
